// auto-generated by cutlass_sweep.gemm — config: {"arch": "sm_90", "cluster_m": 1, "cluster_n": 1, "dtype": "e4m3", "dtype_b": "e4m3", "layout": "nt", "stages": 0, "tile_k": 32, "tile_m": 384, "tile_n": 16}
#include "cutlass/cutlass.h"
#include "cutlass/gemm/collective/collective_builder.hpp"
#include "cutlass/gemm/device/gemm_universal_adapter.h"
#include "cutlass/gemm/kernel/gemm_universal.hpp"
#include "cutlass/epilogue/collective/collective_builder.hpp"

using ElemA = cutlass::float_e4m3_t;
using ElemB = cutlass::float_e4m3_t;
using ElemCD = cutlass::float_e4m3_t;
using Acc  = float;
using TileShape    = cute::Shape<cute::_384, cute::_16, cute::_32>;
using ClusterShape = cute::Shape<cute::_1, cute::_1, cute::_1>;

using CollectiveEpilogue = typename cutlass::epilogue::collective::CollectiveBuilder<
    cutlass::arch::Sm90, cutlass::arch::OpClassTensorOp,
    TileShape, ClusterShape,
    cutlass::epilogue::collective::EpilogueTileAuto,
    Acc, Acc,
    ElemCD, cutlass::layout::RowMajor, 128 / cutlass::sizeof_bits<ElemCD>::value,
    ElemCD, cutlass::layout::RowMajor, 128 / cutlass::sizeof_bits<ElemCD>::value,
    cutlass::epilogue::collective::EpilogueScheduleAuto
  >::CollectiveOp;

using CollectiveMainloop = typename cutlass::gemm::collective::CollectiveBuilder<
    cutlass::arch::Sm90, cutlass::arch::OpClassTensorOp,
    ElemA, cutlass::layout::RowMajor, 128 / cutlass::sizeof_bits<ElemA>::value,
    ElemB, cutlass::layout::ColumnMajor, 128 / cutlass::sizeof_bits<ElemB>::value,
    Acc,
    TileShape, ClusterShape,
    cutlass::gemm::collective::StageCountAutoCarveout<static_cast<int>(sizeof(typename CollectiveEpilogue::SharedStorage))>,
    cutlass::gemm::collective::KernelScheduleAuto
  >::CollectiveOp;

using GemmKernel = cutlass::gemm::kernel::GemmUniversal<
    cute::Shape<int,int,int,int>,
    CollectiveMainloop,
    CollectiveEpilogue
>;
using Gemm = cutlass::gemm::device::GemmUniversalAdapter<GemmKernel>;

// Force the device kernel symbol into the cubin without needing a host main.
auto* _anchor = &cutlass::device_kernel<GemmKernel>;


// ===== COMPILED SASS (sm_90a) =====

	.target	sm_90a

	.elftype	@"ET_EXEC"


//--------------------- .note.nv.tkinfo           --------------------------
	.section	.note.nv.tkinfo,"",@"SHT_NOTE"
	.sectionflags	@"SHF_NOTE_NV_TKINFO"
	.tkinfo
        /*0018*/ 	.word	0x00000002
        /*0030*/ 	.string	""
        /*0030*/ 	.string	"ptxas"
        /*0030*/ 	.string	"Cuda compilation tools, release 13.0, V13.0.88"
        /*0030*/ 	.string	"Build cuda_13.0.r13.0/compiler.36424714_0"
        /*0030*/ 	.string	"-arch sm_90a -m 64 "



//--------------------- .note.nv.cuinfo           --------------------------
	.section	.note.nv.cuinfo,"",@"SHT_NOTE"
	.sectionflags	@"SHF_NOTE_NV_CUINFO"
        /*0018*/ 	.short	0x0002
        /*001a*/ 	.short	0x005a
        /*001c*/ 	.short	0x0082
	.zero		2


//--------------------- .nv.info                  --------------------------
	.section	.nv.info,"",@"SHT_CUDA_INFO"
	.align	4


	//----- nvinfo : EIATTR_REGCOUNT
	.align		4
        /*0000*/ 	.byte	0x04, 0x2f
        /*0002*/ 	.short	(.L_12 - .L_11)
	.align		4
.L_11:
        /*0004*/ 	.word	index@(_ZN7cutlass13device_kernelINS_4gemm6kernel13GemmUniversalIN4cute5tupleIJiiiiEEENS1_10collective13CollectiveMmaINS1_37MainloopSm90TmaGmmaWarpSpecializedFP8ILi18ENS5_IJNS4_1CILi1EEESB_SB_EEENS1_35KernelTmaWarpSpecializedCooperativeEEENS5_IJNSA_ILi384EEENSA_ILi16EEENSA_ILi32EEEEEENS_12float_e4m3_tENS5_IJlSB_lEEESJ_SK_NS4_8TiledMMAINS4_8MMA_AtomIJNS4_4SM904GMMA30MMA_64x16x32_F32E4M3E4M3_SS_TNILNSO_7ScaleInE1ELSQ_1EEEEEENS4_6LayoutINS5_IJNSA_ILi2EEESB_SB_EEENS5_IJSB_NSA_ILi0EEESW_EEEEENS5_IJNS4_10UnderscoreESZ_SZ_EEEEENS4_13SM90_TMA_LOADENS4_14ComposedLayoutINS4_7SwizzleILi1ELi4ELi3EEENS4_18smem_ptr_flag_bitsILi8EEENST_INS5_IJNSA_ILi8EEESH_EEENS5_IJSH_SB_EEEEEEEvNS4_8identityES12_S1C_vS1D_EENS_8epilogue10collective6detail29Sm90TmaWarpSpecializedAdapterINS1G_15DefaultEpilogueISJ_SK_SK_NS1F_6thread17LinearCombinationISJ_Li1EffLNS1K_9ScaleType4KindE0ELNS_15FloatRoundStyleE2ESJ_EENS1_15EpilogueDefaultEEEEEvvEEEEvNT_6ParamsE)
        /*0008*/ 	.word	0x000000a8


	//----- nvinfo : EIATTR_FRAME_SIZE
	.align		4
.L_12:
        /*000c*/ 	.byte	0x04, 0x11
        /*000e*/ 	.short	(.L_14 - .L_13)
	.align		4
.L_13:
        /*0010*/ 	.word	index@(_ZN7cutlass13device_kernelINS_4gemm6kernel13GemmUniversalIN4cute5tupleIJiiiiEEENS1_10collective13CollectiveMmaINS1_37MainloopSm90TmaGmmaWarpSpecializedFP8ILi18ENS5_IJNS4_1CILi1EEESB_SB_EEENS1_35KernelTmaWarpSpecializedCooperativeEEENS5_IJNSA_ILi384EEENSA_ILi16EEENSA_ILi32EEEEEENS_12float_e4m3_tENS5_IJlSB_lEEESJ_SK_NS4_8TiledMMAINS4_8MMA_AtomIJNS4_4SM904GMMA30MMA_64x16x32_F32E4M3E4M3_SS_TNILNSO_7ScaleInE1ELSQ_1EEEEEENS4_6LayoutINS5_IJNSA_ILi2EEESB_SB_EEENS5_IJSB_NSA_ILi0EEESW_EEEEENS5_IJNS4_10UnderscoreESZ_SZ_EEEEENS4_13SM90_TMA_LOADENS4_14ComposedLayoutINS4_7SwizzleILi1ELi4ELi3EEENS4_18smem_ptr_flag_bitsILi8EEENST_INS5_IJNSA_ILi8EEESH_EEENS5_IJSH_SB_EEEEEEEvNS4_8identityES12_S1C_vS1D_EENS_8epilogue10collective6detail29Sm90TmaWarpSpecializedAdapterINS1G_15DefaultEpilogueISJ_SK_SK_NS1F_6thread17LinearCombinationISJ_Li1EffLNS1K_9ScaleType4KindE0ELNS_15FloatRoundStyleE2ESJ_EENS1_15EpilogueDefaultEEEEEvvEEEEvNT_6ParamsE)
        /*0014*/ 	.word	0x00000000


	//----- nvinfo : EIATTR_MIN_STACK_SIZE
	.align		4
.L_14:
        /*0018*/ 	.byte	0x04, 0x12
        /*001a*/ 	.short	(.L_16 - .L_15)
	.align		4
.L_15:
        /*001c*/ 	.word	index@(_ZN7cutlass13device_kernelINS_4gemm6kernel13GemmUniversalIN4cute5tupleIJiiiiEEENS1_10collective13CollectiveMmaINS1_37MainloopSm90TmaGmmaWarpSpecializedFP8ILi18ENS5_IJNS4_1CILi1EEESB_SB_EEENS1_35KernelTmaWarpSpecializedCooperativeEEENS5_IJNSA_ILi384EEENSA_ILi16EEENSA_ILi32EEEEEENS_12float_e4m3_tENS5_IJlSB_lEEESJ_SK_NS4_8TiledMMAINS4_8MMA_AtomIJNS4_4SM904GMMA30MMA_64x16x32_F32E4M3E4M3_SS_TNILNSO_7ScaleInE1ELSQ_1EEEEEENS4_6LayoutINS5_IJNSA_ILi2EEESB_SB_EEENS5_IJSB_NSA_ILi0EEESW_EEEEENS5_IJNS4_10UnderscoreESZ_SZ_EEEEENS4_13SM90_TMA_LOADENS4_14ComposedLayoutINS4_7SwizzleILi1ELi4ELi3EEENS4_18smem_ptr_flag_bitsILi8EEENST_INS5_IJNSA_ILi8EEESH_EEENS5_IJSH_SB_EEEEEEEvNS4_8identityES12_S1C_vS1D_EENS_8epilogue10collective6detail29Sm90TmaWarpSpecializedAdapterINS1G_15DefaultEpilogueISJ_SK_SK_NS1F_6thread17LinearCombinationISJ_Li1EffLNS1K_9ScaleType4KindE0ELNS_15FloatRoundStyleE2ESJ_EENS1_15EpilogueDefaultEEEEEvvEEEEvNT_6ParamsE)
        /*0020*/ 	.word	0x00000000
.L_16:


//--------------------- .nv.compat                --------------------------
	.section	.nv.compat,"",@"SHT_CUDA_COMPAT_INFO"
	.align	4
        /*0000*/ 	.byte	0x02, 0x09, 0x01, 0x00, 0x02, 0x02, 0x04, 0x00, 0x02, 0x05, 0x05, 0x00, 0x03, 0x07, 0x01, 0x01
        /*0010*/ 	.byte	0x02, 0x03, 0x01, 0x00, 0x02, 0x06, 0x01, 0x00, 0x04, 0x0b, 0x08, 0x00, 0x00, 0x00, 0x00, 0x00
        /*0020*/ 	.byte	0x00, 0x00, 0x00, 0x00


//--------------------- .nv.info._ZN7cutlass13device_kernelINS_4gemm6kernel13GemmUniversalIN4cute5tupleIJiiiiEEENS1_10collective13CollectiveMmaINS1_37MainloopSm90TmaGmmaWarpSpecializedFP8ILi18ENS5_IJNS4_1CILi1EEESB_SB_EEENS1_35KernelTmaWarpSpecializedCooperativeEEENS5_IJNSA_ILi384EEENSA_ILi16EEENSA_ILi32EEEEEENS_12float_e4m3_tENS5_IJlSB_lEEESJ_SK_NS4_8TiledMMAINS4_8MMA_AtomIJNS4_4SM904GMMA30MMA_64x16x32_F32E4M3E4M3_SS_TNILNSO_7ScaleInE1ELSQ_1EEEEEENS4_6LayoutINS5_IJNSA_ILi2EEESB_SB_EEENS5_IJSB_NSA_ILi0EEESW_EEEEENS5_IJNS4_10UnderscoreESZ_SZ_EEEEENS4_13SM90_TMA_LOADENS4_14ComposedLayoutINS4_7SwizzleILi1ELi4ELi3EEENS4_18smem_ptr_flag_bitsILi8EEENST_INS5_IJNSA_ILi8EEESH_EEENS5_IJSH_SB_EEEEEEEvNS4_8identityES12_S1C_vS1D_EENS_8epilogue10collective6detail29Sm90TmaWarpSpecializedAdapterINS1G_15DefaultEpilogueISJ_SK_SK_NS1F_6thread17LinearCombinationISJ_Li1EffLNS1K_9ScaleType4KindE0ELNS_15FloatRoundStyleE2ESJ_EENS1_15EpilogueDefaultEEEEEvvEEEEvNT_6ParamsE --------------------------
	.section	.nv.info._ZN7cutlass13device_kernelINS_4gemm6kernel13GemmUniversalIN4cute5tupleIJiiiiEEENS1_10collective13CollectiveMmaINS1_37MainloopSm90TmaGmmaWarpSpecializedFP8ILi18ENS5_IJNS4_1CILi1EEESB_SB_EEENS1_35KernelTmaWarpSpecializedCooperativeEEENS5_IJNSA_ILi384EEENSA_ILi16EEENSA_ILi32EEEEEENS_12float_e4m3_tENS5_IJlSB_lEEESJ_SK_NS4_8TiledMMAINS4_8MMA_AtomIJNS4_4SM904GMMA30MMA_64x16x32_F32E4M3E4M3_SS_TNILNSO_7ScaleInE1ELSQ_1EEEEEENS4_6LayoutINS5_IJNSA_ILi2EEESB_SB_EEENS5_IJSB_NSA_ILi0EEESW_EEEEENS5_IJNS4_10UnderscoreESZ_SZ_EEEEENS4_13SM90_TMA_LOADENS4_14ComposedLayoutINS4_7SwizzleILi1ELi4ELi3EEENS4_18smem_ptr_flag_bitsILi8EEENST_INS5_IJNSA_ILi8EEESH_EEENS5_IJSH_SB_EEEEEEEvNS4_8identityES12_S1C_vS1D_EENS_8epilogue10collective6detail29Sm90TmaWarpSpecializedAdapterINS1G_15DefaultEpilogueISJ_SK_SK_NS1F_6thread17LinearCombinationISJ_Li1EffLNS1K_9ScaleType4KindE0ELNS_15FloatRoundStyleE2ESJ_EENS1_15EpilogueDefaultEEEEEvvEEEEvNT_6ParamsE,"",@"SHT_CUDA_INFO"
	.sectionflags	@""
	.align	4


	//----- nvinfo : EIATTR_CUDA_API_VERSION
	.align		4
        /*0000*/ 	.byte	0x04, 0x37
        /*0002*/ 	.short	(.L_18 - .L_17)
.L_17:
        /*0004*/ 	.word	0x00000082


	//----- nvinfo : EIATTR_KPARAM_INFO
	.align		4
.L_18:
        /*0008*/ 	.byte	0x04, 0x17
        /*000a*/ 	.short	(.L_20 - .L_19)
.L_19:
        /*000c*/ 	.word	0x00000000
        /*0010*/ 	.short	0x0000
        /*0012*/ 	.short	0x0070
        /*0014*/ 	.byte	0x00, 0xf0, 0x01, 0x10


	//----- nvinfo : EIATTR_SPARSE_MMA_MASK
	.align		4
.L_20:
        /*0018*/ 	.byte	0x03, 0x50
        /*001a*/ 	.short	0x0000


	//----- nvinfo : EIATTR_MAXREG_COUNT
	.align		4
        /*001c*/ 	.byte	0x03, 0x1b
        /*001e*/ 	.short	0x00a8


	//----- nvinfo : EIATTR_NUM_BARRIERS
	.align		4
        /*0020*/ 	.byte	0x02, 0x4c
        /*0022*/ 	.byte	0x01
	.zero		1


	//----- nvinfo : EIATTR_MERCURY_ISA_VERSION
	.align		4
        /*0024*/ 	.byte	0x03, 0x5f
        /*0026*/ 	.short	0x0101


	//----- nvinfo : EIATTR_INT_WARP_WIDE_INSTR_OFFSETS
	.align		4
        /*0028*/ 	.byte	0x04, 0x31
        /*002a*/ 	.short	(.L_22 - .L_21)


	//   ....[0]....
.L_21:
        /*002c*/ 	.word	0x00000570


	//   ....[1]....
        /*0030*/ 	.word	0x00000580


	//   ....[2]....
        /*0034*/ 	.word	0x000006e0


	//----- nvinfo : EIATTR_COOP_GROUP_MASK_REGIDS
	.align		4
.L_22:
        /*0038*/ 	.byte	0x04, 0x29
        /*003a*/ 	.short	(.L_24 - .L_23)


	//   ....[0]....
.L_23:
        /*003c*/ 	.word	0xffffffff


	//   ....[1]....
        /*0040*/ 	.word	0xffffffff


	//   ....[2]....
        /*0044*/ 	.word	0xffffffff


	//   ....[3]....
        /*0048*/ 	.word	0xffffffff


	//   ....[4]....
        /*004c*/ 	.word	0xffffffff


	//----- nvinfo : EIATTR_COOP_GROUP_INSTR_OFFSETS
	.align		4
.L_24:
        /*0050*/ 	.byte	0x04, 0x28
        /*0052*/ 	.short	(.L_26 - .L_25)


	//   ....[0]....
.L_25:
        /*0054*/ 	.word	0x00000060


	//   ....[1]....
        /*0058*/ 	.word	0x00000070


	//   ....[2]....
        /*005c*/ 	.word	0x00000130


	//   ....[3]....
        /*0060*/ 	.word	0x000004b0


	//   ....[4]....
        /*0064*/ 	.word	0x00001360


	//----- nvinfo : EIATTR_REG_RECONFIG
	.align		4
.L_26:
        /*0068*/ 	.byte	0x01, 0x54
	.zero		2


	//----- nvinfo : EIATTR_MBARRIER_INSTR_OFFSETS
	.align		4
        /*006c*/ 	.byte	0x04, 0x39
        /*006e*/ 	.short	(.L_28 - .L_27)


	//   ....[0]....
.L_27:
        /*0070*/ 	.word	0x00000250
        /*0074*/ 	.word	0x000000ff
        /*0078*/ 	.word	0x00000000
        /*007c*/ 	.short	0x0100
        /*007e*/ 	.byte	0x08
	.zero		1


	//   ....[1]....
        /*0080*/ 	.word	0x00000260
        /*0084*/ 	.word	0x000000ff
        /*0088*/ 	.word	0x00000090
        /*008c*/ 	.short	0x0100
        /*008e*/ 	.byte	0x08
	.zero		1


	//   ....[2]....
        /*0090*/ 	.word	0x00000270
        /*0094*/ 	.word	0x000000ff
        /*0098*/ 	.word	0x00000008
        /*009c*/ 	.short	0x0100
        /*009e*/ 	.byte	0x08
	.zero		1


	//   ....[3]....
        /*00a0*/ 	.word	0x00000280
        /*00a4*/ 	.word	0x000000ff
        /*00a8*/ 	.word	0x00000098
        /*00ac*/ 	.short	0x0100
        /*00ae*/ 	.byte	0x08
	.zero		1


	//   ....[4]....
        /*00b0*/ 	.word	0x00000290
        /*00b4*/ 	.word	0x000000ff
        /*00b8*/ 	.word	0x00000010
        /*00bc*/ 	.short	0x0100
        /*00be*/ 	.byte	0x08
	.zero		1


	//   ....[5]....
        /*00c0*/ 	.word	0x000002a0
        /*00c4*/ 	.word	0x000000ff
        /*00c8*/ 	.word	0x000000a0
        /*00cc*/ 	.short	0x0100
        /*00ce*/ 	.byte	0x08
	.zero		1


	//   ....[6]....
        /*00d0*/ 	.word	0x000002b0
        /*00d4*/ 	.word	0x000000ff
        /*00d8*/ 	.word	0x00000018
        /*00dc*/ 	.short	0x0100
        /*00de*/ 	.byte	0x08
	.zero		1


	//   ....[7]....
        /*00e0*/ 	.word	0x000002c0
        /*00e4*/ 	.word	0x000000ff
        /*00e8*/ 	.word	0x000000a8
        /*00ec*/ 	.short	0x0100
        /*00ee*/ 	.byte	0x08
	.zero		1


	//   ....[8]....
        /*00f0*/ 	.word	0x000002d0
        /*00f4*/ 	.word	0x000000ff
        /*00f8*/ 	.word	0x00000020
        /*00fc*/ 	.short	0x0100
        /*00fe*/ 	.byte	0x08
	.zero		1


	//   ....[9]....
        /*0100*/ 	.word	0x000002e0
        /*0104*/ 	.word	0x000000ff
        /*0108*/ 	.word	0x000000b0
        /*010c*/ 	.short	0x0100
        /*010e*/ 	.byte	0x08
	.zero		1


	//   ....[10]....
        /*0110*/ 	.word	0x000002f0
        /*0114*/ 	.word	0x000000ff
        /*0118*/ 	.word	0x00000028
        /*011c*/ 	.short	0x0100
        /*011e*/ 	.byte	0x08
	.zero		1


	//   ....[11]....
        /*0120*/ 	.word	0x00000300
        /*0124*/ 	.word	0x000000ff
        /*0128*/ 	.word	0x000000b8
        /*012c*/ 	.short	0x0100
        /*012e*/ 	.byte	0x08
	.zero		1


	//   ....[12]....
        /*0130*/ 	.word	0x00000310
        /*0134*/ 	.word	0x000000ff
        /*0138*/ 	.word	0x00000030
        /*013c*/ 	.short	0x0100
        /*013e*/ 	.byte	0x08
	.zero		1


	//   ....[13]....
        /*0140*/ 	.word	0x00000320
        /*0144*/ 	.word	0x000000ff
        /*0148*/ 	.word	0x000000c0
        /*014c*/ 	.short	0x0100
        /*014e*/ 	.byte	0x08
	.zero		1


	//   ....[14]....
        /*0150*/ 	.word	0x00000330
        /*0154*/ 	.word	0x000000ff
        /*0158*/ 	.word	0x00000038
        /*015c*/ 	.short	0x0100
        /*015e*/ 	.byte	0x08
	.zero		1


	//   ....[15]....
        /*0160*/ 	.word	0x00000340
        /*0164*/ 	.word	0x000000ff
        /*0168*/ 	.word	0x000000c8
        /*016c*/ 	.short	0x0100
        /*016e*/ 	.byte	0x08
	.zero		1


	//   ....[16]....
        /*0170*/ 	.word	0x00000350
        /*0174*/ 	.word	0x000000ff
        /*0178*/ 	.word	0x00000040
        /*017c*/ 	.short	0x0100
        /*017e*/ 	.byte	0x08
	.zero		1


	//   ....[17]....
        /*0180*/ 	.word	0x00000360
        /*0184*/ 	.word	0x000000ff
        /*0188*/ 	.word	0x000000d0
        /*018c*/ 	.short	0x0100
        /*018e*/ 	.byte	0x08
	.zero		1


	//   ....[18]....
        /*0190*/ 	.word	0x00000370
        /*0194*/ 	.word	0x000000ff
        /*0198*/ 	.word	0x00000048
        /*019c*/ 	.short	0x0100
        /*019e*/ 	.byte	0x08
	.zero		1


	//   ....[19]....
        /*01a0*/ 	.word	0x00000380
        /*01a4*/ 	.word	0x000000ff
        /*01a8*/ 	.word	0x000000d8
        /*01ac*/ 	.short	0x0100
        /*01ae*/ 	.byte	0x08
	.zero		1


	//   ....[20]....
        /*01b0*/ 	.word	0x00000390
        /*01b4*/ 	.word	0x000000ff
        /*01b8*/ 	.word	0x00000050
        /*01bc*/ 	.short	0x0100
        /*01be*/ 	.byte	0x08
	.zero		1


	//   ....[21]....
        /*01c0*/ 	.word	0x000003a0
        /*01c4*/ 	.word	0x000000ff
        /*01c8*/ 	.word	0x000000e0
        /*01cc*/ 	.short	0x0100
        /*01ce*/ 	.byte	0x08
	.zero		1


	//   ....[22]....
        /*01d0*/ 	.word	0x000003b0
        /*01d4*/ 	.word	0x000000ff
        /*01d8*/ 	.word	0x00000058
        /*01dc*/ 	.short	0x0100
        /*01de*/ 	.byte	0x08
	.zero		1


	//   ....[23]....
        /*01e0*/ 	.word	0x000003c0
        /*01e4*/ 	.word	0x000000ff
        /*01e8*/ 	.word	0x000000e8
        /*01ec*/ 	.short	0x0100
        /*01ee*/ 	.byte	0x08
	.zero		1


	//   ....[24]....
        /*01f0*/ 	.word	0x000003d0
        /*01f4*/ 	.word	0x000000ff
        /*01f8*/ 	.word	0x00000060
        /*01fc*/ 	.short	0x0100
        /*01fe*/ 	.byte	0x08
	.zero		1


	//   ....[25]....
        /*0200*/ 	.word	0x000003e0
        /*0204*/ 	.word	0x000000ff
        /*0208*/ 	.word	0x000000f0
        /*020c*/ 	.short	0x0100
        /*020e*/ 	.byte	0x08
	.zero		1


	//   ....[26]....
        /*0210*/ 	.word	0x000003f0
        /*0214*/ 	.word	0x000000ff
        /*0218*/ 	.word	0x00000068
        /*021c*/ 	.short	0x0100
        /*021e*/ 	.byte	0x08
	.zero		1


	//   ....[27]....
        /*0220*/ 	.word	0x00000400
        /*0224*/ 	.word	0x000000ff
        /*0228*/ 	.word	0x000000f8
        /*022c*/ 	.short	0x0100
        /*022e*/ 	.byte	0x08
	.zero		1


	//   ....[28]....
        /*0230*/ 	.word	0x00000410
        /*0234*/ 	.word	0x000000ff
        /*0238*/ 	.word	0x00000070
        /*023c*/ 	.short	0x0100
        /*023e*/ 	.byte	0x08
	.zero		1


	//   ....[29]....
        /*0240*/ 	.word	0x00000420
        /*0244*/ 	.word	0x000000ff
        /*0248*/ 	.word	0x00000100
        /*024c*/ 	.short	0x0100
        /*024e*/ 	.byte	0x08
	.zero		1


	//   ....[30]....
        /*0250*/ 	.word	0x00000430
        /*0254*/ 	.word	0x000000ff
        /*0258*/ 	.word	0x00000078
        /*025c*/ 	.short	0x0100
        /*025e*/ 	.byte	0x08
	.zero		1


	//   ....[31]....
        /*0260*/ 	.word	0x00000440
        /*0264*/ 	.word	0x000000ff
        /*0268*/ 	.word	0x00000108
        /*026c*/ 	.short	0x0100
        /*026e*/ 	.byte	0x08
	.zero		1


	//   ....[32]....
        /*0270*/ 	.word	0x00000450
        /*0274*/ 	.word	0x000000ff
        /*0278*/ 	.word	0x00000080
        /*027c*/ 	.short	0x0100
        /*027e*/ 	.byte	0x08
	.zero		1


	//   ....[33]....
        /*0280*/ 	.word	0x00000460
        /*0284*/ 	.word	0x000000ff
        /*0288*/ 	.word	0x00000110
        /*028c*/ 	.short	0x0100
        /*028e*/ 	.byte	0x08
	.zero		1


	//   ....[34]....
        /*0290*/ 	.word	0x00000470
        /*0294*/ 	.word	0x000000ff
        /*0298*/ 	.word	0x00000088
        /*029c*/ 	.short	0x0100
        /*029e*/ 	.byte	0x08
	.zero		1


	//   ....[35]....
        /*02a0*/ 	.word	0x00000480
        /*02a4*/ 	.word	0x000000ff
        /*02a8*/ 	.word	0x00000118
        /*02ac*/ 	.short	0x0100
        /*02ae*/ 	.byte	0x08
	.zero		1


	//   ....[36]....
        /*02b0*/ 	.word	0x00000760
        /*02b4*/ 	.word	0x000000ff
        /*02b8*/ 	.word	0x00000130
        /*02bc*/ 	.short	0x0100
        /*02be*/ 	.byte	0x08
	.zero		1


	//   ....[37]....
        /*02c0*/ 	.word	0x000007c0
        /*02c4*/ 	.word	0x000000ff
        /*02c8*/ 	.word	0x00000138
        /*02cc*/ 	.short	0x0100
        /*02ce*/ 	.byte	0x08
	.zero		1


	//   ....[38]....
        /*02d0*/ 	.word	0x000016a0
        /*02d4*/ 	.word	0x000000ff
        /*02d8*/ 	.word	0x00000000
        /*02dc*/ 	.short	0x010a
        /*02de*/ 	.byte	0x06
	.zero		1


	//   ....[39]....
        /*02e0*/ 	.word	0x000016e0
        /*02e4*/ 	.word	0x000000ff
        /*02e8*/ 	.word	0x00000000
        /*02ec*/ 	.short	0x010a
        /*02ee*/ 	.byte	0x06
	.zero		1


	//   ....[40]....
        /*02f0*/ 	.word	0x00001c40
        /*02f4*/ 	.word	0x000000ff
        /*02f8*/ 	.word	0x00000000
        /*02fc*/ 	.short	0x010a
        /*02fe*/ 	.byte	0x10
	.zero		1


	//   ....[41]....
        /*0300*/ 	.word	0x00001c80
        /*0304*/ 	.word	0x000000ff
        /*0308*/ 	.word	0x00000000
        /*030c*/ 	.short	0x010a
        /*030e*/ 	.byte	0x10
	.zero		1


	//   ....[42]....
        /*0310*/ 	.word	0x00002050
        /*0314*/ 	.word	0x000000ff
        /*0318*/ 	.word	0x00000000
        /*031c*/ 	.short	0x0101
        /*031e*/ 	.byte	0x08
	.zero		1


	//   ....[43]....
        /*0320*/ 	.word	0x00002400
        /*0324*/ 	.word	0x000000ff
        /*0328*/ 	.word	0x00000000
        /*032c*/ 	.short	0x0101
        /*032e*/ 	.byte	0x08
	.zero		1


	//   ....[44]....
        /*0330*/ 	.word	0x00005c20
        /*0334*/ 	.word	0x00000014
        /*0338*/ 	.word	0x00000090
        /*033c*/ 	.short	0x010a
        /*033e*/ 	.byte	0x3f
	.zero		1


	//   ....[45]....
        /*0340*/ 	.word	0x00005fd0
        /*0344*/ 	.word	0x00000004
        /*0348*/ 	.word	0x00000138
        /*034c*/ 	.short	0x0101
        /*034e*/ 	.byte	0x3f
	.zero		1


	//   ....[46]....
        /*0350*/ 	.word	0x000066e0
        /*0354*/ 	.word	0x00000005
        /*0358*/ 	.word	0x00000000
        /*035c*/ 	.short	0x010a
        /*035e*/ 	.byte	0x3f
	.zero		1


	//   ....[47]....
        /*0360*/ 	.word	0x00006760
        /*0364*/ 	.word	0x00000007
        /*0368*/ 	.word	0x00000000
        /*036c*/ 	.short	0x010a
        /*036e*/ 	.byte	0x3f
	.zero		1


	//   ....[48]....
        /*0370*/ 	.word	0x000067f0
        /*0374*/ 	.word	0x00000006
        /*0378*/ 	.word	0x00000000
        /*037c*/ 	.short	0x010a
        /*037e*/ 	.byte	0x3f
	.zero		1


	//   ....[49]....
        /*0380*/ 	.word	0x00006880
        /*0384*/ 	.word	0x00000007
        /*0388*/ 	.word	0x00000000
        /*038c*/ 	.short	0x010a
        /*038e*/ 	.byte	0x3f
	.zero		1


	//   ....[50]....
        /*0390*/ 	.word	0x00006910
        /*0394*/ 	.word	0x00000006
        /*0398*/ 	.word	0x00000000
        /*039c*/ 	.short	0x010a
        /*039e*/ 	.byte	0x3f
	.zero		1


	//   ....[51]....
        /*03a0*/ 	.word	0x000069a0
        /*03a4*/ 	.word	0x00000007
        /*03a8*/ 	.word	0x00000000
        /*03ac*/ 	.short	0x010a
        /*03ae*/ 	.byte	0x3f
	.zero		1


	//   ....[52]....
        /*03b0*/ 	.word	0x00006a30
        /*03b4*/ 	.word	0x00000006
        /*03b8*/ 	.word	0x00000000
        /*03bc*/ 	.short	0x010a
        /*03be*/ 	.byte	0x3f
	.zero		1


	//   ....[53]....
        /*03c0*/ 	.word	0x00006ac0
        /*03c4*/ 	.word	0x00000007
        /*03c8*/ 	.word	0x00000000
        /*03cc*/ 	.short	0x010a
        /*03ce*/ 	.byte	0x3f
	.zero		1


	//   ....[54]....
        /*03d0*/ 	.word	0x00006b50
        /*03d4*/ 	.word	0x00000006
        /*03d8*/ 	.word	0x00000000
        /*03dc*/ 	.short	0x010a
        /*03de*/ 	.byte	0x3f
	.zero		1


	//   ....[55]....
        /*03e0*/ 	.word	0x00006be0
        /*03e4*/ 	.word	0x00000007
        /*03e8*/ 	.word	0x00000000
        /*03ec*/ 	.short	0x010a
        /*03ee*/ 	.byte	0x3f
	.zero		1


	//   ....[56]....
        /*03f0*/ 	.word	0x00006c70
        /*03f4*/ 	.word	0x00000006
        /*03f8*/ 	.word	0x00000000
        /*03fc*/ 	.short	0x010a
        /*03fe*/ 	.byte	0x3f
	.zero		1


	//   ....[57]....
        /*0400*/ 	.word	0x00006d00
        /*0404*/ 	.word	0x00000007
        /*0408*/ 	.word	0x00000000
        /*040c*/ 	.short	0x010a
        /*040e*/ 	.byte	0x3f
	.zero		1


	//   ....[58]....
        /*0410*/ 	.word	0x00006d90
        /*0414*/ 	.word	0x00000006
        /*0418*/ 	.word	0x00000000
        /*041c*/ 	.short	0x010a
        /*041e*/ 	.byte	0x3f
	.zero		1


	//   ....[59]....
        /*0420*/ 	.word	0x00006e20
        /*0424*/ 	.word	0x00000007
        /*0428*/ 	.word	0x00000000
        /*042c*/ 	.short	0x010a
        /*042e*/ 	.byte	0x3f
	.zero		1


	//   ....[60]....
        /*0430*/ 	.word	0x00006eb0
        /*0434*/ 	.word	0x00000006
        /*0438*/ 	.word	0x00000000
        /*043c*/ 	.short	0x010a
        /*043e*/ 	.byte	0x3f
	.zero		1


	//   ....[61]....
        /*0440*/ 	.word	0x00006f40
        /*0444*/ 	.word	0x00000007
        /*0448*/ 	.word	0x00000000
        /*044c*/ 	.short	0x010a
        /*044e*/ 	.byte	0x3f
	.zero		1


	//   ....[62]....
        /*0450*/ 	.word	0x00006fd0
        /*0454*/ 	.word	0x00000006
        /*0458*/ 	.word	0x00000000
        /*045c*/ 	.short	0x010a
        /*045e*/ 	.byte	0x3f
	.zero		1


	//   ....[63]....
        /*0460*/ 	.word	0x00007060
        /*0464*/ 	.word	0x00000003
        /*0468*/ 	.word	0x00000000
        /*046c*/ 	.short	0x010a
        /*046e*/ 	.byte	0x3f
	.zero		1


	//   ....[64]....
        /*0470*/ 	.word	0x000070d0
        /*0474*/ 	.word	0x00000016
        /*0478*/ 	.word	0x00000000
        /*047c*/ 	.short	0x010a
        /*047e*/ 	.byte	0x3f
	.zero		1


	//   ....[65]....
        /*0480*/ 	.word	0x00007130
        /*0484*/ 	.word	0x0000004b
        /*0488*/ 	.word	0x00000000
        /*048c*/ 	.short	0x010a
        /*048e*/ 	.byte	0x3f
	.zero		1


	//   ....[66]....
        /*0490*/ 	.word	0x00007200
        /*0494*/ 	.word	0x00000014
        /*0498*/ 	.word	0x00000090
        /*049c*/ 	.short	0x010a
        /*049e*/ 	.byte	0x3f
	.zero		1


	//   ....[67]....
        /*04a0*/ 	.word	0x000072e0
        /*04a4*/ 	.word	0x00000005
        /*04a8*/ 	.word	0x00000000
        /*04ac*/ 	.short	0x010a
        /*04ae*/ 	.byte	0x3f
	.zero		1


	//   ....[68]....
        /*04b0*/ 	.word	0x00007330
        /*04b4*/ 	.word	0x00000007
        /*04b8*/ 	.word	0x00000000
        /*04bc*/ 	.short	0x010a
        /*04be*/ 	.byte	0x3f
	.zero		1


	//   ....[69]....
        /*04c0*/ 	.word	0x00007380
        /*04c4*/ 	.word	0x00000006
        /*04c8*/ 	.word	0x00000000
        /*04cc*/ 	.short	0x010a
        /*04ce*/ 	.byte	0x3f
	.zero		1


	//   ....[70]....
        /*04d0*/ 	.word	0x000073d0
        /*04d4*/ 	.word	0x00000007
        /*04d8*/ 	.word	0x00000000
        /*04dc*/ 	.short	0x010a
        /*04de*/ 	.byte	0x3f
	.zero		1


	//   ....[71]....
        /*04e0*/ 	.word	0x00007420
        /*04e4*/ 	.word	0x00000006
        /*04e8*/ 	.word	0x00000000
        /*04ec*/ 	.short	0x010a
        /*04ee*/ 	.byte	0x3f
	.zero		1


	//   ....[72]....
        /*04f0*/ 	.word	0x00007470
        /*04f4*/ 	.word	0x00000007
        /*04f8*/ 	.word	0x00000000
        /*04fc*/ 	.short	0x010a
        /*04fe*/ 	.byte	0x3f
	.zero		1


	//   ....[73]....
        /*0500*/ 	.word	0x000074c0
        /*0504*/ 	.word	0x00000006
        /*0508*/ 	.word	0x00000000
        /*050c*/ 	.short	0x010a
        /*050e*/ 	.byte	0x3f
	.zero		1


	//   ....[74]....
        /*0510*/ 	.word	0x00007510
        /*0514*/ 	.word	0x00000007
        /*0518*/ 	.word	0x00000000
        /*051c*/ 	.short	0x010a
        /*051e*/ 	.byte	0x3f
	.zero		1


	//   ....[75]....
        /*0520*/ 	.word	0x00007560
        /*0524*/ 	.word	0x00000006
        /*0528*/ 	.word	0x00000000
        /*052c*/ 	.short	0x010a
        /*052e*/ 	.byte	0x3f
	.zero		1


	//   ....[76]....
        /*0530*/ 	.word	0x000075b0
        /*0534*/ 	.word	0x00000007
        /*0538*/ 	.word	0x00000000
        /*053c*/ 	.short	0x010a
        /*053e*/ 	.byte	0x3f
	.zero		1


	//   ....[77]....
        /*0540*/ 	.word	0x00007600
        /*0544*/ 	.word	0x00000006
        /*0548*/ 	.word	0x00000000
        /*054c*/ 	.short	0x010a
        /*054e*/ 	.byte	0x3f
	.zero		1


	//   ....[78]....
        /*0550*/ 	.word	0x00007650
        /*0554*/ 	.word	0x00000007
        /*0558*/ 	.word	0x00000000
        /*055c*/ 	.short	0x010a
        /*055e*/ 	.byte	0x3f
	.zero		1


	//   ....[79]....
        /*0560*/ 	.word	0x000076a0
        /*0564*/ 	.word	0x00000006
        /*0568*/ 	.word	0x00000000
        /*056c*/ 	.short	0x010a
        /*056e*/ 	.byte	0x3f
	.zero		1


	//   ....[80]....
        /*0570*/ 	.word	0x000076f0
        /*0574*/ 	.word	0x00000007
        /*0578*/ 	.word	0x00000000
        /*057c*/ 	.short	0x010a
        /*057e*/ 	.byte	0x3f
	.zero		1


	//   ....[81]....
        /*0580*/ 	.word	0x00007740
        /*0584*/ 	.word	0x00000006
        /*0588*/ 	.word	0x00000000
        /*058c*/ 	.short	0x010a
        /*058e*/ 	.byte	0x3f
	.zero		1


	//   ....[82]....
        /*0590*/ 	.word	0x00007790
        /*0594*/ 	.word	0x00000007
        /*0598*/ 	.word	0x00000000
        /*059c*/ 	.short	0x010a
        /*059e*/ 	.byte	0x3f
	.zero		1


	//   ....[83]....
        /*05a0*/ 	.word	0x000077e0
        /*05a4*/ 	.word	0x00000006
        /*05a8*/ 	.word	0x00000000
        /*05ac*/ 	.short	0x010a
        /*05ae*/ 	.byte	0x3f
	.zero		1


	//----- nvinfo : EIATTR_NUM_MBARRIERS
	.align		4
.L_28:
        /*05b0*/ 	.byte	0x03, 0x38
        /*05b2*/ 	.short	0x0026


	//----- nvinfo : EIATTR_EXIT_INSTR_OFFSETS
	.align		4
        /*05b4*/ 	.byte	0x04, 0x1c
        /*05b6*/ 	.short	(.L_30 - .L_29)


	//   ....[0]....
.L_29:
        /*05b8*/ 	.word	0x00000860


	//   ....[1]....
        /*05bc*/ 	.word	0x00001100


	//   ....[2]....
        /*05c0*/ 	.word	0x00005300


	//   ....[3]....
        /*05c4*/ 	.word	0x00005930


	//   ....[4]....
        /*05c8*/ 	.word	0x000070b0


	//----- nvinfo : EIATTR_MAX_THREADS
	.align		4
.L_30:
        /*05cc*/ 	.byte	0x04, 0x05
        /*05ce*/ 	.short	(.L_32 - .L_31)
.L_31:
        /*05d0*/ 	.word	0x00000180
        /*05d4*/ 	.word	0x00000001
        /*05d8*/ 	.word	0x00000001


	//----- nvinfo : EIATTR_CRS_STACK_SIZE
	.align		4
.L_32:
        /*05dc*/ 	.byte	0x04, 0x1e
        /*05de*/ 	.short	(.L_34 - .L_33)
.L_33:
        /*05e0*/ 	.word	0x00000000


	//----- nvinfo : EIATTR_CBANK_PARAM_SIZE
	.align		4
.L_34:
        /*05e4*/ 	.byte	0x03, 0x19
        /*05e6*/ 	.short	0x0470


	//----- nvinfo : EIATTR_PARAM_CBANK
	.align		4
        /*05e8*/ 	.byte	0x04, 0x0a
        /*05ea*/ 	.short	(.L_36 - .L_35)
	.align		4
.L_35:
        /*05ec*/ 	.word	index@(.nv.constant0._ZN7cutlass13device_kernelINS_4gemm6kernel13GemmUniversalIN4cute5tupleIJiiiiEEENS1_10collective13CollectiveMmaINS1_37MainloopSm90TmaGmmaWarpSpecializedFP8ILi18ENS5_IJNS4_1CILi1EEESB_SB_EEENS1_35KernelTmaWarpSpecializedCooperativeEEENS5_IJNSA_ILi384EEENSA_ILi16EEENSA_ILi32EEEEEENS_12float_e4m3_tENS5_IJlSB_lEEESJ_SK_NS4_8TiledMMAINS4_8MMA_AtomIJNS4_4SM904GMMA30MMA_64x16x32_F32E4M3E4M3_SS_TNILNSO_7ScaleInE1ELSQ_1EEEEEENS4_6LayoutINS5_IJNSA_ILi2EEESB_SB_EEENS5_IJSB_NSA_ILi0EEESW_EEEEENS5_IJNS4_10UnderscoreESZ_SZ_EEEEENS4_13SM90_TMA_LOADENS4_14ComposedLayoutINS4_7SwizzleILi1ELi4ELi3EEENS4_18smem_ptr_flag_bitsILi8EEENST_INS5_IJNSA_ILi8EEESH_EEENS5_IJSH_SB_EEEEEEEvNS4_8identityES12_S1C_vS1D_EENS_8epilogue10collective6detail29Sm90TmaWarpSpecializedAdapterINS1G_15DefaultEpilogueISJ_SK_SK_NS1F_6thread17LinearCombinationISJ_Li1EffLNS1K_9ScaleType4KindE0ELNS_15FloatRoundStyleE2ESJ_EENS1_15EpilogueDefaultEEEEEvvEEEEvNT_6ParamsE)
        /*05f0*/ 	.short	0x0210
        /*05f2*/ 	.short	0x0470


	//----- nvinfo : EIATTR_SW_WAR
	.align		4
.L_36:
        /*05f4*/ 	.byte	0x04, 0x36
        /*05f6*/ 	.short	(.L_38 - .L_37)
.L_37:
        /*05f8*/ 	.word	0x00000008
.L_38:


//--------------------- .nv.callgraph             --------------------------
	.section	.nv.callgraph,"",@"SHT_CUDA_CALLGRAPH"
	.align	4
	.sectionentsize	8
	.align		4
        /*0000*/ 	.word	0x00000000
	.align		4
        /*0004*/ 	.word	0xffffffff
	.align		4
        /*0008*/ 	.word	0x00000000
	.align		4
        /*000c*/ 	.word	0xfffffffe
	.align		4
        /*0010*/ 	.word	0x00000000
	.align		4
        /*0014*/ 	.word	0xfffffffd
	.align		4
        /*0018*/ 	.word	0x00000000
	.align		4
        /*001c*/ 	.word	0xfffffffc


//--------------------- .nv.constant4             --------------------------
	.section	.nv.constant4,"a",@progbits
	.align	8
	.align		8
.nv.constant4:
        /*0000*/ 	.dword	_ZN40_INTERNAL_a0246f65_4_k_cu_941b2b62_107864cuda3std3__45__cpo5beginE
	.align		8
        /*0008*/ 	.dword	_ZN40_INTERNAL_a0246f65_4_k_cu_941b2b62_107864cuda3std3__45__cpo3endE
	.align		8
        /*0010*/ 	.dword	_ZN40_INTERNAL_a0246f65_4_k_cu_941b2b62_107864cuda3std3__45__cpo6cbeginE
	.align		8
        /*0018*/ 	.dword	_ZN40_INTERNAL_a0246f65_4_k_cu_941b2b62_107864cuda3std3__45__cpo4cendE
	.align		8
        /*0020*/ 	.dword	_ZN40_INTERNAL_a0246f65_4_k_cu_941b2b62_107864cuda3std3__442_GLOBAL__N__a0246f65_4_k_cu_941b2b62_107866ignoreE
	.align		8
        /*0028*/ 	.dword	_ZN40_INTERNAL_a0246f65_4_k_cu_941b2b62_107864cuda3std3__419piecewise_constructE
	.align		8
        /*0030*/ 	.dword	_ZN40_INTERNAL_a0246f65_4_k_cu_941b2b62_107864cuda3std3__48in_placeE
	.align		8
        /*0038*/ 	.dword	_ZN40_INTERNAL_a0246f65_4_k_cu_941b2b62_107864cuda3std6ranges3__45__cpo4swapE
	.align		8
        /*0040*/ 	.dword	_ZN40_INTERNAL_a0246f65_4_k_cu_941b2b62_107864cuda3std6ranges3__45__cpo9iter_moveE
	.align		8
        /*0048*/ 	.dword	_ZN40_INTERNAL_a0246f65_4_k_cu_941b2b62_107864cute7productE
	.align		8
        /*0050*/ 	.dword	_ZN40_INTERNAL_a0246f65_4_k_cu_941b2b62_107864cute1_E


//--------------------- .text._ZN7cutlass13device_kernelINS_4gemm6kernel13GemmUniversalIN4cute5tupleIJiiiiEEENS1_10collective13CollectiveMmaINS1_37MainloopSm90TmaGmmaWarpSpecializedFP8ILi18ENS5_IJNS4_1CILi1EEESB_SB_EEENS1_35KernelTmaWarpSpecializedCooperativeEEENS5_IJNSA_ILi384EEENSA_ILi16EEENSA_ILi32EEEEEENS_12float_e4m3_tENS5_IJlSB_lEEESJ_SK_NS4_8TiledMMAINS4_8MMA_AtomIJNS4_4SM904GMMA30MMA_64x16x32_F32E4M3E4M3_SS_TNILNSO_7ScaleInE1ELSQ_1EEEEEENS4_6LayoutINS5_IJNSA_ILi2EEESB_SB_EEENS5_IJSB_NSA_ILi0EEESW_EEEEENS5_IJNS4_10UnderscoreESZ_SZ_EEEEENS4_13SM90_TMA_LOADENS4_14ComposedLayoutINS4_7SwizzleILi1ELi4ELi3EEENS4_18smem_ptr_flag_bitsILi8EEENST_INS5_IJNSA_ILi8EEESH_EEENS5_IJSH_SB_EEEEEEEvNS4_8identityES12_S1C_vS1D_EENS_8epilogue10collective6detail29Sm90TmaWarpSpecializedAdapterINS1G_15DefaultEpilogueISJ_SK_SK_NS1F_6thread17LinearCombinationISJ_Li1EffLNS1K_9ScaleType4KindE0ELNS_15FloatRoundStyleE2ESJ_EENS1_15EpilogueDefaultEEEEEvvEEEEvNT_6ParamsE --------------------------
	.section	.text._ZN7cutlass13device_kernelINS_4gemm6kernel13GemmUniversalIN4cute5tupleIJiiiiEEENS1_10collective13CollectiveMmaINS1_37MainloopSm90TmaGmmaWarpSpecializedFP8ILi18ENS5_IJNS4_1CILi1EEESB_SB_EEENS1_35KernelTmaWarpSpecializedCooperativeEEENS5_IJNSA_ILi384EEENSA_ILi16EEENSA_ILi32EEEEEENS_12float_e4m3_tENS5_IJlSB_lEEESJ_SK_NS4_8TiledMMAINS4_8MMA_AtomIJNS4_4SM904GMMA30MMA_64x16x32_F32E4M3E4M3_SS_TNILNSO_7ScaleInE1ELSQ_1EEEEEENS4_6LayoutINS5_IJNSA_ILi2EEESB_SB_EEENS5_IJSB_NSA_ILi0EEESW_EEEEENS5_IJNS4_10UnderscoreESZ_SZ_EEEEENS4_13SM90_TMA_LOADENS4_14ComposedLayoutINS4_7SwizzleILi1ELi4ELi3EEENS4_18smem_ptr_flag_bitsILi8EEENST_INS5_IJNSA_ILi8EEESH_EEENS5_IJSH_SB_EEEEEEEvNS4_8identityES12_S1C_vS1D_EENS_8epilogue10collective6detail29Sm90TmaWarpSpecializedAdapterINS1G_15DefaultEpilogueISJ_SK_SK_NS1F_6thread17LinearCombinationISJ_Li1EffLNS1K_9ScaleType4KindE0ELNS_15FloatRoundStyleE2ESJ_EENS1_15EpilogueDefaultEEEEEvvEEEEvNT_6ParamsE,"ax",@progbits
	.align	128
.text._ZN7cutlass13device_kernelINS_4gemm6kernel13GemmUniversalIN4cute5tupleIJiiiiEEENS1_10collective13CollectiveMmaINS1_37MainloopSm90TmaGmmaWarpSpecializedFP8ILi18ENS5_IJNS4_1CILi1EEESB_SB_EEENS1_35KernelTmaWarpSpecializedCooperativeEEENS5_IJNSA_ILi384EEENSA_ILi16EEENSA_ILi32EEEEEENS_12float_e4m3_tENS5_IJlSB_lEEESJ_SK_NS4_8TiledMMAINS4_8MMA_AtomIJNS4_4SM904GMMA30MMA_64x16x32_F32E4M3E4M3_SS_TNILNSO_7ScaleInE1ELSQ_1EEEEEENS4_6LayoutINS5_IJNSA_ILi2EEESB_SB_EEENS5_IJSB_NSA_ILi0EEESW_EEEEENS5_IJNS4_10UnderscoreESZ_SZ_EEEEENS4_13SM90_TMA_LOADENS4_14ComposedLayoutINS4_7SwizzleILi1ELi4ELi3EEENS4_18smem_ptr_flag_bitsILi8EEENST_INS5_IJNSA_ILi8EEESH_EEENS5_IJSH_SB_EEEEEEEvNS4_8identityES12_S1C_vS1D_EENS_8epilogue10collective6detail29Sm90TmaWarpSpecializedAdapterINS1G_15DefaultEpilogueISJ_SK_SK_NS1F_6thread17LinearCombinationISJ_Li1EffLNS1K_9ScaleType4KindE0ELNS_15FloatRoundStyleE2ESJ_EENS1_15EpilogueDefaultEEEEEvvEEEEvNT_6ParamsE:
        .type           _ZN7cutlass13device_kernelINS_4gemm6kernel13GemmUniversalIN4cute5tupleIJiiiiEEENS1_10collective13CollectiveMmaINS1_37MainloopSm90TmaGmmaWarpSpecializedFP8ILi18ENS5_IJNS4_1CILi1EEESB_SB_EEENS1_35KernelTmaWarpSpecializedCooperativeEEENS5_IJNSA_ILi384EEENSA_ILi16EEENSA_ILi32EEEEEENS_12float_e4m3_tENS5_IJlSB_lEEESJ_SK_NS4_8TiledMMAINS4_8MMA_AtomIJNS4_4SM904GMMA30MMA_64x16x32_F32E4M3E4M3_SS_TNILNSO_7ScaleInE1ELSQ_1EEEEEENS4_6LayoutINS5_IJNSA_ILi2EEESB_SB_EEENS5_IJSB_NSA_ILi0EEESW_EEEEENS5_IJNS4_10UnderscoreESZ_SZ_EEEEENS4_13SM90_TMA_LOADENS4_14ComposedLayoutINS4_7SwizzleILi1ELi4ELi3EEENS4_18smem_ptr_flag_bitsILi8EEENST_INS5_IJNSA_ILi8EEESH_EEENS5_IJSH_SB_EEEEEEEvNS4_8identityES12_S1C_vS1D_EENS_8epilogue10collective6detail29Sm90TmaWarpSpecializedAdapterINS1G_15DefaultEpilogueISJ_SK_SK_NS1F_6thread17LinearCombinationISJ_Li1EffLNS1K_9ScaleType4KindE0ELNS_15FloatRoundStyleE2ESJ_EENS1_15EpilogueDefaultEEEEEvvEEEEvNT_6ParamsE,@function
        .size           _ZN7cutlass13device_kernelINS_4gemm6kernel13GemmUniversalIN4cute5tupleIJiiiiEEENS1_10collective13CollectiveMmaINS1_37MainloopSm90TmaGmmaWarpSpecializedFP8ILi18ENS5_IJNS4_1CILi1EEESB_SB_EEENS1_35KernelTmaWarpSpecializedCooperativeEEENS5_IJNSA_ILi384EEENSA_ILi16EEENSA_ILi32EEEEEENS_12float_e4m3_tENS5_IJlSB_lEEESJ_SK_NS4_8TiledMMAINS4_8MMA_AtomIJNS4_4SM904GMMA30MMA_64x16x32_F32E4M3E4M3_SS_TNILNSO_7ScaleInE1ELSQ_1EEEEEENS4_6LayoutINS5_IJNSA_ILi2EEESB_SB_EEENS5_IJSB_NSA_ILi0EEESW_EEEEENS5_IJNS4_10UnderscoreESZ_SZ_EEEEENS4_13SM90_TMA_LOADENS4_14ComposedLayoutINS4_7SwizzleILi1ELi4ELi3EEENS4_18smem_ptr_flag_bitsILi8EEENST_INS5_IJNSA_ILi8EEESH_EEENS5_IJSH_SB_EEEEEEEvNS4_8identityES12_S1C_vS1D_EENS_8epilogue10collective6detail29Sm90TmaWarpSpecializedAdapterINS1G_15DefaultEpilogueISJ_SK_SK_NS1F_6thread17LinearCombinationISJ_Li1EffLNS1K_9ScaleType4KindE0ELNS_15FloatRoundStyleE2ESJ_EENS1_15EpilogueDefaultEEEEEvvEEEEvNT_6ParamsE,(.L_x_104 - _ZN7cutlass13device_kernelINS_4gemm6kernel13GemmUniversalIN4cute5tupleIJiiiiEEENS1_10collective13CollectiveMmaINS1_37MainloopSm90TmaGmmaWarpSpecializedFP8ILi18ENS5_IJNS4_1CILi1EEESB_SB_EEENS1_35KernelTmaWarpSpecializedCooperativeEEENS5_IJNSA_ILi384EEENSA_ILi16EEENSA_ILi32EEEEEENS_12float_e4m3_tENS5_IJlSB_lEEESJ_SK_NS4_8TiledMMAINS4_8MMA_AtomIJNS4_4SM904GMMA30MMA_64x16x32_F32E4M3E4M3_SS_TNILNSO_7ScaleInE1ELSQ_1EEEEEENS4_6LayoutINS5_IJNSA_ILi2EEESB_SB_EEENS5_IJSB_NSA_ILi0EEESW_EEEEENS5_IJNS4_10UnderscoreESZ_SZ_EEEEENS4_13SM90_TMA_LOADENS4_14ComposedLayoutINS4_7SwizzleILi1ELi4ELi3EEENS4_18smem_ptr_flag_bitsILi8EEENST_INS5_IJNSA_ILi8EEESH_EEENS5_IJSH_SB_EEEEEEEvNS4_8identityES12_S1C_vS1D_EENS_8epilogue10collective6detail29Sm90TmaWarpSpecializedAdapterINS1G_15DefaultEpilogueISJ_SK_SK_NS1F_6thread17LinearCombinationISJ_Li1EffLNS1K_9ScaleType4KindE0ELNS_15FloatRoundStyleE2ESJ_EENS1_15EpilogueDefaultEEEEEvvEEEEvNT_6ParamsE)
        .other          _ZN7cutlass13device_kernelINS_4gemm6kernel13GemmUniversalIN4cute5tupleIJiiiiEEENS1_10collective13CollectiveMmaINS1_37MainloopSm90TmaGmmaWarpSpecializedFP8ILi18ENS5_IJNS4_1CILi1EEESB_SB_EEENS1_35KernelTmaWarpSpecializedCooperativeEEENS5_IJNSA_ILi384EEENSA_ILi16EEENSA_ILi32EEEEEENS_12float_e4m3_tENS5_IJlSB_lEEESJ_SK_NS4_8TiledMMAINS4_8MMA_AtomIJNS4_4SM904GMMA30MMA_64x16x32_F32E4M3E4M3_SS_TNILNSO_7ScaleInE1ELSQ_1EEEEEENS4_6LayoutINS5_IJNSA_ILi2EEESB_SB_EEENS5_IJSB_NSA_ILi0EEESW_EEEEENS5_IJNS4_10UnderscoreESZ_SZ_EEEEENS4_13SM90_TMA_LOADENS4_14ComposedLayoutINS4_7SwizzleILi1ELi4ELi3EEENS4_18smem_ptr_flag_bitsILi8EEENST_INS5_IJNSA_ILi8EEESH_EEENS5_IJSH_SB_EEEEEEEvNS4_8identityES12_S1C_vS1D_EENS_8epilogue10collective6detail29Sm90TmaWarpSpecializedAdapterINS1G_15DefaultEpilogueISJ_SK_SK_NS1F_6thread17LinearCombinationISJ_Li1EffLNS1K_9ScaleType4KindE0ELNS_15FloatRoundStyleE2ESJ_EENS1_15EpilogueDefaultEEEEEvvEEEEvNT_6ParamsE,@"STO_CUDA_ENTRY STV_DEFAULT"
_ZN7cutlass13device_kernelINS_4gemm6kernel13GemmUniversalIN4cute5tupleIJiiiiEEENS1_10collective13CollectiveMmaINS1_37MainloopSm90TmaGmmaWarpSpecializedFP8ILi18ENS5_IJNS4_1CILi1EEESB_SB_EEENS1_35KernelTmaWarpSpecializedCooperativeEEENS5_IJNSA_ILi384EEENSA_ILi16EEENSA_ILi32EEEEEENS_12float_e4m3_tENS5_IJlSB_lEEESJ_SK_NS4_8TiledMMAINS4_8MMA_AtomIJNS4_4SM904GMMA30MMA_64x16x32_F32E4M3E4M3_SS_TNILNSO_7ScaleInE1ELSQ_1EEEEEENS4_6LayoutINS5_IJNSA_ILi2EEESB_SB_EEENS5_IJSB_NSA_ILi0EEESW_EEEEENS5_IJNS4_10UnderscoreESZ_SZ_EEEEENS4_13SM90_TMA_LOADENS4_14ComposedLayoutINS4_7SwizzleILi1ELi4ELi3EEENS4_18smem_ptr_flag_bitsILi8EEENST_INS5_IJNSA_ILi8EEESH_EEENS5_IJSH_SB_EEEEEEEvNS4_8identityES12_S1C_vS1D_EENS_8epilogue10collective6detail29Sm90TmaWarpSpecializedAdapterINS1G_15DefaultEpilogueISJ_SK_SK_NS1F_6thread17LinearCombinationISJ_Li1EffLNS1K_9ScaleType4KindE0ELNS_15FloatRoundStyleE2ESJ_EENS1_15EpilogueDefaultEEEEEvvEEEEvNT_6ParamsE:
[----:B------:R-:W-:Y:S01]  /*0000*/  LDC R1, c[0x0][0x28] ;  /* 0x00000a00ff017b82 */ /* 0x000fe20000000800 */
[----:B------:R-:W0:Y:S01]  /*0010*/  S2R R2, SR_TID.X ;  /* 0x0000000000027919 */ /* 0x000e220000002100 */
[----:B------:R-:W-:Y:S01]  /*0020*/  ELECT P0, URZ, PT ;  /* 0x00000000003f782f */ /* 0x000fe20003800000 */
[----:B------:R-:W-:Y:S01]  /*0030*/  BSSY B0, `(.L_x_0) ;  /* 0x000000f000007945 */ /* 0x000fe20003800000 */
[--C-:B0-----:R-:W-:Y:S02]  /*0040*/  SHF.R.U32.HI R0, RZ, 0x5, R2.reuse ;  /* 0x00000005ff007819 */ /* 0x101fe40000011602 */
[----:B------:R-:W-:-:S03]  /*0050*/  SHF.R.U32.HI R11, RZ, 0x7, R2 ;  /* 0x00000007ff0b7819 */ /* 0x000fc60000011602 */
[----:B------:R-:W0:Y:S04]  /*0060*/  SHFL.IDX PT, R4, R0, RZ, 0x1f ;  /* 0x00001fff00047589 */ /* 0x000e2800000e0000 */
[----:B------:R1:W2:Y:S01]  /*0070*/  SHFL.IDX PT, R14, R11, RZ, 0x1f ;  /* 0x00001fff0b0e7589 */ /* 0x0002a200000e0000 */
[----:B0-----:R-:W-:-:S13]  /*0080*/  ISETP.NE.OR P0, PT, R4, RZ, !P0 ;  /* 0x000000ff0400720c */ /* 0x001fda0004705670 */
[----:B-12---:R-:W-:Y:S05]  /*0090*/  @P0 BRA `(.L_x_1) ;  /* 0x0000000000200947 */ /* 0x006fea0003800000 */
[----:B------:R-:W-:Y:S02]  /*00a0*/  ULDC.64 UR4, c[0x0][0x198] ;  /* 0x0000660000047ab9 */ /* 0x000fe40000000a00 */
[----:B------:R-:W-:Y:S02]  /*00b0*/  UIADD3 UR6, UP0, UR4, 0xf0, URZ ;  /* 0x000000f004067890 */ /* 0x000fe4000ff1e03f */
[----:B------:R-:W-:Y:S02]  /*00c0*/  UIADD3 UR4, UP1, UR4, 0x1f0, URZ ;  /* 0x000001f004047890 */ /* 0x000fe4000ff3e03f */
[----:B------:R-:W-:Y:S02]  /*00d0*/  UIADD3.X UR7, URZ, UR5, URZ, UP0, !UPT ;  /* 0x000000053f077290 */ /* 0x000fe400087fe43f */
[----:B------:R-:W-:-:S07]  /*00e0*/  UIADD3.X UR5, URZ, UR5, URZ, UP1, !UPT ;  /* 0x000000053f057290 */ /* 0x000fce0008ffe43f */
[----:B------:R0:W-:Y:S02]  /*00f0*/  UTMACCTL.PF [UR6] ;  /* 0x00000000060079b9 */ /* 0x0001e40008040000 */
[----:B------:R0:W-:Y:S02]  /*0100*/  UTMACCTL.PF [UR4] ;  /* 0x00000000040079b9 */ /* 0x0001e40008040000 */
[----:B0-----:R-:W-:Y:S01]  /*0110*/  NOP ;  /* 0x0000000000007918 */ /* 0x001fe20000000000 */
.L_x_1:
[----:B------:R-:W-:Y:S05]  /*0120*/  BSYNC B0 ;  /* 0x0000000000007941 */ /* 0x000fea0003800000 */
.L_x_0:
[----:B------:R-:W0:Y:S02]  /*0130*/  SHFL.IDX PT, R3, R0, RZ, 0x1f ;  /* 0x00001fff00037589 */ /* 0x000e2400000e0000 */
[----:B0-----:R-:W-:-:S13]  /*0140*/  ISETP.NE.AND P0, PT, R3, RZ, PT ;  /* 0x000000ff0300720c */ /* 0x001fda0003f05270 */
[----:B------:R-:W-:Y:S05]  /*0150*/  @P0 BRA `(.L_x_2) ;  /* 0x0000000000d40947 */ /* 0x000fea0003800000 */
[----:B------:R-:W-:Y:S01]  /*0160*/  ELECT P0, URZ, PT ;  /* 0x00000000003f782f */ /* 0x000fe20003800000 */
[----:B------:R-:W-:-:S12]  /*0170*/  BSSY B0, `(.L_x_2) ;  /* 0x0000033000007945 */ /* 0x000fd80003800000 */
[----:B------:R-:W-:Y:S05]  /*0180*/  @!P0 BRA `(.L_x_3) ;  /* 0x0000000000c48947 */ /* 0x000fea0003800000 */
[----:B------:R-:W0:Y:S01]  /*0190*/  S2UR UR8, SR_CgaCtaId ;  /* 0x00000000000879c3 */ /* 0x000e220000008800 */
[----:B------:R-:W-:Y:S01]  /*01a0*/  UMOV UR4, 0x400 ;  /* 0x0000040000047882 */ /* 0x000fe20000000000 */
[----:B------:R-:W-:Y:S01]  /*01b0*/  UMOV UR5, 0x1 ;  /* 0x0000000100057882 */ /* 0x000fe20000000000 */
[----:B------:R-:W-:Y:S02]  /*01c0*/  UMOV UR6, 0x100 ;  /* 0x0000010000067882 */ /* 0x000fe40000000000 */
[----:B------:R-:W-:-:S04]  /*01d0*/  UIADD3 UR6, -UR6, 0x100000, URZ ;  /* 0x0010000006067890 */ /* 0x000fc8000fffe13f */
[----:B------:R-:W-:Y:S02]  /*01e0*/  USHF.L.U32 UR7, UR6, 0xb, URZ ;  /* 0x0000000b06077899 */ /* 0x000fe4000800063f */
[----:B------:R-:W-:Y:S02]  /*01f0*/  USHF.L.U32 UR6, UR6, 0x1, URZ ;  /* 0x0000000106067899 */ /* 0x000fe4000800063f */
[----:B0-----:R-:W-:Y:S02]  /*0200*/  ULEA UR8, UR8, UR4, 0x18 ;  /* 0x0000000408087291 */ /* 0x001fe4000f8ec03f */
[----:B------:R-:W-:-:S04]  /*0210*/  UIADD3 UR4, -UR5, 0x100000, URZ ;  /* 0x0010000005047890 */ /* 0x000fc8000fffe13f */
[----:B------:R-:W-:Y:S02]  /*0220*/  USHF.L.U32 UR5, UR4, 0xb, URZ ;  /* 0x0000000b04057899 */ /* 0x000fe4000800063f */
[----:B------:R-:W-:Y:S01]  /*0230*/  USHF.L.U32 UR4, UR4, 0x1, URZ ;  /* 0x0000000104047899 */ /* 0x000fe2000800063f */
[----:B------:R-:W0:Y:S11]  /*0240*/  FENCE.VIEW.ASYNC.S ;  /* 0x00000000000073c6 */ /* 0x000e360000000000 */
[----:B0-----:R0:W1:Y:S01]  /*0250*/  SYNCS.EXCH.64 URZ, [UR8], UR4 ;  /* 0x00000004083f75b2 */ /* 0x0010620008000100 */
[----:B------:R0:W2:Y:S01]  /*0260*/  SYNCS.EXCH.64 URZ, [UR8+0x90], UR6 ;  /* 0x00009006083f75b2 */ /* 0x0000a20008000100 */
[----:B------:R0:W3:Y:S01]  /*0270*/  SYNCS.EXCH.64 URZ, [UR8+0x8], UR4 ;  /* 0x00000804083f75b2 */ /* 0x0000e20008000100 */
[----:B------:R0:W4:Y:S01]  /*0280*/  SYNCS.EXCH.64 URZ, [UR8+0x98], UR6 ;  /* 0x00009806083f75b2 */ /* 0x0001220008000100 */
[----:B------:R0:W0:Y:S01]  /*0290*/  SYNCS.EXCH.64 URZ, [UR8+0x10], UR4 ;  /* 0x00001004083f75b2 */ /* 0x0000220008000100 */
        /* <DEDUP_REMOVED lines=31> */
[----:B-1234-:R-:W-:Y:S01]  /*0490*/  NOP ;  /* 0x0000000000007918 */ /* 0x01efe20000000000 */
.L_x_3:
[----:B0-----:R-:W-:Y:S05]  /*04a0*/  BSYNC B0 ;  /* 0x0000000000007941 */ /* 0x001fea0003800000 */
.L_x_2:
[----:B------:R-:W0:Y:S01]  /*04b0*/  SHFL.IDX PT, R0, R0, RZ, 0x1f ;  /* 0x00001fff00007589 */ /* 0x000e2200000e0000 */
[----:B------:R-:W1:Y:S01]  /*04c0*/  LDC R10, c[0x0][0x65c] ;  /* 0x00019700ff0a7b82 */ /* 0x000e620000000800 */
[----:B------:R-:W-:Y:S02]  /*04d0*/  ELECT P0, URZ, PT ;  /* 0x00000000003f782f */ /* 0x000fe40003800000 */
[----:B------:R-:W-:Y:S01]  /*04e0*/  LOP3.LUT R3, R3, 0xffffbfff, RZ, 0xc0, !PT ;  /* 0xffffbfff03037812 */ /* 0x000fe200078ec0ff */
[----:B------:R-:W2:Y:S01]  /*04f0*/  S2R R5, SR_CTAID.Y ;  /* 0x0000000000057919 */ /* 0x000ea20000002600 */
[----:B------:R-:W-:Y:S01]  /*0500*/  UMOV UR4, 0x20 ;  /* 0x0000002000047882 */ /* 0x000fe20000000000 */
[----:B------:R-:W-:Y:S01]  /*0510*/  NOP ;  /* 0x0000000000007918 */ /* 0x000fe20000000000 */
[----:B------:R-:W-:Y:S01]  /*0520*/  ISETP.NE.AND P2, PT, R14, RZ, PT ;  /* 0x000000ff0e00720c */ /* 0x000fe20003f45270 */
[----:B------:R-:W3:Y:S01]  /*0530*/  S2R R6, SR_CTAID.X ;  /* 0x0000000000067919 */ /* 0x000ee20000002500 */
[----:B------:R-:W-:Y:S01]  /*0540*/  NOP ;  /* 0x0000000000007918 */ /* 0x000fe20000000000 */
[----:B0-----:R-:W-:-:S02]  /*0550*/  ISETP.NE.OR P0, PT, R0, RZ, !P0 ;  /* 0x000000ff0000720c */ /* 0x001fc40004705670 */
[----:B-1----:R-:W-:-:S11]  /*0560*/  ISETP.NE.AND P3, PT, R10, 0x1, PT ;  /* 0x000000010a00780c */ /* 0x002fd60003f65270 */
[----:B------:R-:W-:Y:S01]  /*0570*/  VOTEU.ALL UP0, P0 ;  /* 0x00000000003f7886 */ /* 0x000fe20000000000 */
[----:B------:R-:W-:Y:S01]  /*0580*/  VOTEU.ALL UP1, P0 ;  /* 0x00000000003f7886 */ /* 0x000fe20000020000 */
[----:B------:R-:W-:Y:S01]  /*0590*/  @P3 LOP3.LUT R3, R3, 0x4000, RZ, 0xfc, !PT ;  /* 0x0000400003033812 */ /* 0x000fe200078efcff */
[----:B------:R-:W3:Y:S01]  /*05a0*/  @P3 LDC R7, c[0x0][0x10] ;  /* 0x00000400ff073b82 */ /* 0x000ee20000000800 */
[----:B------:R-:W-:Y:S01]  /*05b0*/  SHF.R.S32.HI R3, RZ, 0x1f, R4 ;  /* 0x0000001fff037819 */ /* 0x000fe20000011404 */
[----:B------:R-:W-:Y:S01]  /*05c0*/  @!UP0 UMOV UR6, 0x400 ;  /* 0x0000040000068882 */ /* 0x000fe20000000000 */
[----:B------:R-:W-:-:S04]  /*05d0*/  @!UP0 UIADD3 UR4, -UR4, 0x100000, URZ ;  /* 0x0010000004048890 */ /* 0x000fc8000fffe13f */
[----:B------:R-:W-:Y:S02]  /*05e0*/  @!UP0 USHF.L.U32 UR5, UR4, 0xb, URZ ;  /* 0x0000000b04058899 */ /* 0x000fe4000800063f */
[----:B------:R-:W-:Y:S01]  /*05f0*/  @!UP0 USHF.L.U32 UR4, UR4, 0x1, URZ ;  /* 0x0000000104048899 */ /* 0x000fe2000800063f */
[----:B--2---:R-:W-:Y:S01]  /*0600*/  @P3 IMAD.MOV.U32 R8, RZ, RZ, R5 ;  /* 0x000000ffff083224 */ /* 0x004fe200078e0005 */
[----:B------:R-:W-:Y:S01]  /*0610*/  LEA.HI R3, R3, R4, RZ, 0x2 ;  /* 0x0000000403037211 */ /* 0x000fe200078f10ff */
[----:B------:R-:W-:Y:S01]  /*0620*/  @P3 IMAD.MOV.U32 R9, RZ, RZ, RZ ;  /* 0x000000ffff093224 */ /* 0x000fe200078e00ff */
[----:B------:R-:W0:Y:S02]  /*0630*/  @!UP0 S2UR UR7, SR_CgaCtaId ;  /* 0x00000000000789c3 */ /* 0x000e240000008800 */
[----:B------:R-:W-:-:S05]  /*0640*/  LOP3.LUT R3, R3, 0xfffffffc, RZ, 0xc0, !PT ;  /* 0xfffffffc03037812 */ /* 0x000fca00078ec0ff */
[----:B------:R-:W-:Y:S01]  /*0650*/  IMAD.IADD R4, R4, 0x1, -R3 ;  /* 0x0000000104047824 */ /* 0x000fe200078e0a03 */
[----:B------:R-:W1:Y:S01]  /*0660*/  @!P3 LDC R12, c[0x0][0xc] ;  /* 0x00000300ff0cbb82 */ /* 0x000e620000000800 */
[----:B------:R-:W-:-:S03]  /*0670*/  @P3 IMAD.MOV.U32 R3, RZ, RZ, RZ ;  /* 0x000000ffff033224 */ /* 0x000fc600078e00ff */
[----:B------:R-:W-:Y:S01]  /*0680*/  ISETP.NE.AND P1, PT, R4, 0x3, PT ;  /* 0x000000030400780c */ /* 0x000fe20003f25270 */
[----:B---3--:R-:W-:-:S04]  /*0690*/  @P3 IMAD.WIDE.U32 R8, R6, R7, R8 ;  /* 0x0000000706083225 */ /* 0x008fc800078e0008 */
[----:B------:R-:W-:Y:S02]  /*06a0*/  IMAD.MOV.U32 R7, RZ, RZ, RZ ;  /* 0x000000ffff077224 */ /* 0x000fe400078e00ff */
[----:B------:R-:W-:Y:S01]  /*06b0*/  @P3 IMAD.IADD R9, R9, 0x1, R3 ;  /* 0x0000000109093824 */ /* 0x000fe200078e0203 */
[----:B------:R-:W-:Y:S01]  /*06c0*/  LOP3.LUT R3, R2, 0x7f, RZ, 0xc0, !PT ;  /* 0x0000007f02037812 */ /* 0x000fe200078ec0ff */
[----:B0-----:R-:W-:Y:S01]  /*06d0*/  @!UP0 ULEA UR8, UR7, UR6, 0x18 ;  /* 0x0000000607088291 */ /* 0x001fe2000f8ec03f */
[----:B------:R-:W-:Y:S02]  /*06e0*/  VOTEU.ALL UP0, P0 ;  /* 0x00000000003f7886 */ /* 0x000fe40000000000 */
[----:B------:R-:W-:Y:S01]  /*06f0*/  ULDC UR6, c[0x0][0xc] ;  /* 0x0000030000067ab9 */ /* 0x000fe20000000800 */
[----:B------:R-:W-:Y:S01]  /*0700*/  ISETP.EQ.OR P0, PT, R4, RZ, !P1 ;  /* 0x000000ff0400720c */ /* 0x000fe20004f02670 */
[----:B------:R-:W-:-:S03]  /*0710*/  ULDC UR7, c[0x0][0x10] ;  /* 0x0000040000077ab9 */ /* 0x000fc60000000800 */
[C---:B------:R-:W-:Y:S01]  /*0720*/  ISETP.EQ.AND P0, PT, R14.reuse, RZ, P0 ;  /* 0x000000ff0e00720c */ /* 0x040fe20000702270 */
[----:B------:R-:W-:Y:S02]  /*0730*/  VIADD R14, R14, 0xffffffff ;  /* 0xffffffff0e0e7836 */ /* 0x000fe40000000000 */
[----:B-1----:R-:W-:Y:S01]  /*0740*/  @!P3 IMAD.WIDE.U32 R12, R12, R5, R6 ;  /* 0x000000050c0cb225 */ /* 0x002fe200078e0006 */
[----:B------:R-:W0:Y:S02]  /*0750*/  FENCE.VIEW.ASYNC.S ;  /* 0x00000000000073c6 */ /* 0x000e240000000000 */
[----:B0-----:R-:W0:Y:S01]  /*0760*/  @!UP0 SYNCS.EXCH.64 URZ, [UR8+0x130], UR4 ;  /* 0x00013004083f85b2 */ /* 0x001e220008000100 */
[----:B------:R-:W-:Y:S02]  /*0770*/  SEL R0, RZ, 0x1, !P0 ;  /* 0x00000001ff007807 */ /* 0x000fe40004000000 */
[----:B------:R-:W-:Y:S01]  /*0780*/  ISETP.GE.U32.AND P1, PT, R14, 0x2, PT ;  /* 0x000000020e00780c */ /* 0x000fe20003f26070 */
[----:B------:R-:W-:-:S02]  /*0790*/  @!P3 IMAD.MOV.U32 R8, RZ, RZ, R12 ;  /* 0x000000ffff08b224 */ /* 0x000fc400078e000c */
[----:B------:R-:W-:Y:S01]  /*07a0*/  @!P3 IMAD.MOV.U32 R9, RZ, RZ, R13 ;  /* 0x000000ffff09b224 */ /* 0x000fe200078e000d */
[----:B------:R-:W-:Y:S01]  /*07b0*/  SEL R0, R0, 0x2, P1 ;  /* 0x0000000200007807 */ /* 0x000fe20000800000 */
[----:B------:R1:W0:Y:S01]  /*07c0*/  @!UP1 SYNCS.EXCH.64 URZ, [UR8+0x138], UR4 ;  /* 0x00013804083f95b2 */ /* 0x0002220008000100 */
[----:B------:R-:W-:Y:S01]  /*07d0*/  NOP ;  /* 0x0000000000007918 */ /* 0x000fe20000000000 */
[----:B-1----:R-:W-:-:S03]  /*07e0*/  UIMAD.WIDE.U32 UR4, UR6, UR7, URZ ;  /* 0x00000007060472a5 */ /* 0x002fc6000f8e003f */
[----:B------:R-:W-:Y:S02]  /*07f0*/  ULDC UR6, c[0x0][0x14] ;  /* 0x0000050000067ab9 */ /* 0x000fe40000000800 */
[----:B------:R-:W-:Y:S02]  /*0800*/  UIMAD.WIDE.U32 UR14, UR4, UR6, URZ ;  /* 0x00000006040e72a5 */ /* 0x000fe4000f8e003f */
[----:B------:R-:W-:-:S04]  /*0810*/  UIMAD UR13, UR5, UR6, URZ ;  /* 0x00000006050d72a4 */ /* 0x000fc8000f8e023f */
[----:B------:R-:W-:Y:S01]  /*0820*/  UIADD3 UR13, UR15, UR13, URZ ;  /* 0x0000000d0f0d7290 */ /* 0x000fe2000fffe03f */
[----:B0-----:R-:W-:Y:S06]  /*0830*/  BAR.SYNC.DEFER_BLOCKING 0x0 ;  /* 0x0000000000007b1d */ /* 0x001fec0000010000 */
[----:B------:R-:W-:Y:S05]  /*0840*/  @!P2 BRA `(.L_x_4) ;  /* 0x0000004800b0a947 */ /* 0x000fea0003800000 */
[----:B------:R-:W-:-:S13]  /*0850*/  ISETP.GT.U32.AND P0, PT, R14, 0x1, PT ;  /* 0x000000010e00780c */ /* 0x000fda0003f04070 */
[----:B------:R-:W-:Y:S05]  /*0860*/  @P0 EXIT ;  /* 0x000000000000094d */ /* 0x000fea0003800000 */
[----:B------:R-:W-:Y:S01]  /*0870*/  ULDC.64 UR4, c[0x0][0x650] ;  /* 0x0001940000047ab9 */ /* 0x000fe20000000a00 */
[----:B------:R-:W-:Y:S01]  /*0880*/  PRMT R12, RZ, 0x7610, R12 ;  /* 0x00007610ff0c7816 */ /* 0x000fe2000000000c */
[----:B------:R-:W-:Y:S01]  /*0890*/  IMAD.MOV.U32 R67, RZ, RZ, -0x1 ;  /* 0xffffffffff437424 */ /* 0x000fe200078e00ff */
[----:B------:R-:W-:Y:S01]  /*08a0*/  ISETP.GE.U32.AND P0, PT, R8, UR4, PT ;  /* 0x0000000408007c0c */ /* 0x000fe2000bf06070 */
[----:B------:R-:W-:Y:S02]  /*08b0*/  IMAD.MOV.U32 R20, RZ, RZ, -0x1 ;  /* 0xffffffffff147424 */ /* 0x000fe400078e00ff */
[----:B------:R-:W-:Y:S01]  /*08c0*/  IMAD.MOV.U32 R69, RZ, RZ, -0x1 ;  /* 0xffffffffff457424 */ /* 0x000fe200078e00ff */
[----:B------:R-:W-:-:S13]  /*08d0*/  ISETP.GE.U32.AND.EX P0, PT, R9, UR5, PT, P0 ;  /* 0x0000000509007c0c */ /* 0x000fda000bf06100 */
[----:B------:R-:W-:Y:S05]  /*08e0*/  @P0 BRA `(.L_x_5) ;  /* 0x0000000400540947 */ /* 0x000fea0003800000 */
[----:B------:R-:W0:Y:S01]  /*08f0*/  LDC.64 R20, c[0x0][0x628] ;  /* 0x00018a00ff147b82 */ /* 0x000e220000000a00 */
[----:B------:R-:W-:Y:S02]  /*0900*/  IMAD.MOV.U32 R12, RZ, RZ, R8 ;  /* 0x000000ffff0c7224 */ /* 0x000fe400078e0008 */
[----:B------:R-:W-:-:S05]  /*0910*/  IMAD.MOV.U32 R13, RZ, RZ, R9 ;  /* 0x000000ffff0d7224 */ /* 0x000fca00078e0009 */
[----:B------:R-:W1:Y:S08]  /*0920*/  LDC R4, c[0x0][0x630] ;  /* 0x00018c00ff047b82 */ /* 0x000e700000000800 */
[----:B------:R-:W2:Y:S01]  /*0930*/  LDC.64 R22, c[0x0][0x620] ;  /* 0x00018800ff167b82 */ /* 0x000ea20000000a00 */
[----:B0-----:R-:W-:-:S04]  /*0940*/  ISETP.NE.U32.AND P0, PT, R20, RZ, PT ;  /* 0x000000ff1400720c */ /* 0x001fc80003f05070 */
[----:B------:R-:W-:-:S13]  /*0950*/  ISETP.NE.AND.EX P0, PT, R21, RZ, PT, P0 ;  /* 0x000000ff1500720c */ /* 0x000fda0003f05300 */
[----:B-12---:R-:W-:Y:S05]  /*0960*/  @!P0 BRA `(.L_x_6) ;  /* 0x0000000000288947 */ /* 0x006fea0003800000 */
[----:B------:R-:W0:Y:S02]  /*0970*/  LDC R17, c[0x0][0x634] ;  /* 0x00018d00ff117b82 */ /* 0x000e240000000800 */
[----:B0-----:R-:W-:-:S05]  /*0980*/  IADD3 R17, P0, R8, R17, RZ ;  /* 0x0000001108117210 */ /* 0x001fca0007f1e0ff */
[----:B------:R-:W-:-:S04]  /*0990*/  IMAD.X R19, RZ, RZ, R9, P0 ;  /* 0x000000ffff137224 */ /* 0x000fc800000e0609 */
[----:B------:R-:W-:-:S04]  /*09a0*/  IMAD.WIDE.U32 R12, R19, R20, RZ ;  /* 0x00000014130c7225 */ /* 0x000fc800078e00ff */
[----:B------:R-:W-:-:S04]  /*09b0*/  IMAD.WIDE.U32 R14, P0, R17, R21, R12 ;  /* 0x00000015110e7225 */ /* 0x000fc8000780000c */
[----:B------:R-:W-:-:S04]  /*09c0*/  IMAD.WIDE.U32 R12, R17, R20, RZ ;  /* 0x00000014110c7225 */ /* 0x000fc800078e00ff */
[----:B------:R-:W-:Y:S01]  /*09d0*/  IMAD.X R17, RZ, RZ, RZ, P0 ;  /* 0x000000ffff117224 */ /* 0x000fe200000e06ff */
[----:B------:R-:W-:Y:S01]  /*09e0*/  IADD3 RZ, P0, R13, R14, RZ ;  /* 0x0000000e0dff7210 */ /* 0x000fe20007f1e0ff */
[----:B------:R-:W-:-:S04]  /*09f0*/  IMAD.MOV.U32 R16, RZ, RZ, R15 ;  /* 0x000000ffff107224 */ /* 0x000fc800078e000f */
[----:B------:R-:W-:-:S08]  /*0a00*/  IMAD.WIDE.U32.X R12, R19, R21, R16, P0 ;  /* 0x00000015130c7225 */ /* 0x000fd000000e0410 */
.L_x_6:
[-CC-:B------:R-:W-:Y:S01]  /*0a10*/  SHF.R.U64 R69, R12, R4.reuse, R13.reuse ;  /* 0x000000040c457219 */ /* 0x180fe2000000120d */
[----:B------:R-:W0:Y:S01]  /*0a20*/  LDC R16, c[0x0][0x618] ;  /* 0x00018600ff107b82 */ /* 0x000e220000000800 */
[----:B------:R-:W-:Y:S01]  /*0a30*/  SHF.R.U32.HI R7, RZ, R4, R13 ;  /* 0x00000004ff077219 */ /* 0x000fe2000001160d */
[----:B------:R-:W-:Y:S01]  /*0a40*/  ULDC UR4, c[0x0][0x150] ;  /* 0x0000540000047ab9 */ /* 0x000fe20000000800 */
[----:B------:R-:W-:Y:S02]  /*0a50*/  IADD3 R15, P0, RZ, -R69, RZ ;  /* 0x80000045ff0f7210 */ /* 0x000fe40007f1e0ff */
[----:B------:R-:W-:-:S03]  /*0a60*/  I2FP.F32.U32 R4, R6 ;  /* 0x0000000600047245 */ /* 0x000fc60000201000 */
[----:B------:R-:W1:Y:S01]  /*0a70*/  LDC.64 R28, c[0x0][0x640] ;  /* 0x00019000ff1c7b82 */ /* 0x000e620000000a00 */
[----:B------:R-:W-:Y:S02]  /*0a80*/  IMAD.X R17, RZ, RZ, ~R7, P0 ;  /* 0x000000ffff117224 */ /* 0x000fe400000e0e07 */
[----:B------:R-:W-:Y:S01]  /*0a90*/  FMUL R4, R4, UR4 ;  /* 0x0000000404047c20 */ /* 0x000fe20008400000 */
[----:B------:R-:W-:Y:S01]  /*0aa0*/  IMAD.WIDE.U32 R12, R15, R22, R8 ;  /* 0x000000160f0c7225 */ /* 0x000fe200078e0008 */
[----:B------:R-:W-:-:S03]  /*0ab0*/  ULDC UR4, c[0x0][0x154] ;  /* 0x0000550000047ab9 */ /* 0x000fc60000000800 */
[----:B------:R-:W-:Y:S01]  /*0ac0*/  IMAD R14, R17, R22, RZ ;  /* 0x00000016110e7224 */ /* 0x000fe200078e02ff */
[----:B------:R-:W2:Y:S01]  /*0ad0*/  LDC R7, c[0x0][0x144] ;  /* 0x00005100ff077b82 */ /* 0x000ea20000000800 */
[----:B------:R-:W3:Y:S02]  /*0ae0*/  F2I.U32.TRUNC.NTZ R4, R4 ;  /* 0x0000000400047305 */ /* 0x000ee4000020f000 */
[----:B------:R-:W-:-:S04]  /*0af0*/  IMAD R15, R15, R23, R14 ;  /* 0x000000170f0f7224 */ /* 0x000fc800078e020e */
[----:B------:R-:W-:Y:S01]  /*0b00*/  IMAD.IADD R13, R13, 0x1, R15 ;  /* 0x000000010d0d7824 */ /* 0x000fe200078e020f */
[----:B------:R-:W4:Y:S01]  /*0b10*/  LDC R18, c[0x0][0x608] ;  /* 0x00018200ff127b82 */ /* 0x000f220000000800 */
[----:B------:R-:W-:-:S03]  /*0b20*/  IMAD.MOV.U32 R15, RZ, RZ, -0x1 ;  /* 0xffffffffff0f7424 */ /* 0x000fc600078e00ff */
[-CC-:B0-----:R-:W-:Y:S02]  /*0b30*/  SHF.R.U64 R22, R12, R16.reuse, R13.reuse ;  /* 0x000000100c167219 */ /* 0x181fe4000000120d */
[----:B------:R-:W-:Y:S02]  /*0b40*/  I2FP.F32.U32 R12, R5 ;  /* 0x00000005000c7245 */ /* 0x000fe40000201000 */
[----:B------:R-:W0:Y:S01]  /*0b50*/  LDC R26, c[0x0][0x658] ;  /* 0x00019600ff1a7b82 */ /* 0x000e220000000800 */
[----:B-1----:R-:W-:Y:S01]  /*0b60*/  ISETP.NE.U32.AND P0, PT, R28, RZ, PT ;  /* 0x000000ff1c00720c */ /* 0x002fe20003f05070 */
[----:B---3--:R-:W-:Y:S01]  /*0b70*/  IMAD.MOV R14, RZ, RZ, -R4 ;  /* 0x000000ffff0e7224 */ /* 0x008fe200078e0a04 */
[----:B------:R-:W-:Y:S01]  /*0b80*/  SHF.R.U32.HI R13, RZ, R16, R13 ;  /* 0x00000010ff0d7219 */ /* 0x000fe2000001160d */
[----:B------:R-:W-:Y:S01]  /*0b90*/  FMUL R12, R12, UR4 ;  /* 0x000000040c0c7c20 */ /* 0x000fe20008400000 */
[----:B------:R-:W-:-:S03]  /*0ba0*/  ISETP.NE.AND.EX P0, PT, R29, RZ, PT, P0 ;  /* 0x000000ff1d00720c */ /* 0x000fc60003f05300 */
[----:B------:R-:W1:Y:S01]  /*0bb0*/  LDC R20, c[0x0][0x148] ;  /* 0x00005200ff147b82 */ /* 0x000e620000000800 */
[----:B--2---:R-:W-:-:S07]  /*0bc0*/  IMAD R4, R7, R14, R6 ;  /* 0x0000000e07047224 */ /* 0x004fce00078e0206 */
[----:B------:R-:W2:Y:S01]  /*0bd0*/  LDC R24, c[0x0][0x600] ;  /* 0x00018000ff187b82 */ /* 0x000ea20000000800 */
[-CC-:B----4-:R-:W-:Y:S02]  /*0be0*/  SHF.R.U64 R30, R22, R18.reuse, R13.reuse ;  /* 0x00000012161e7219 */ /* 0x190fe4000000120d */
[----:B------:R-:W-:Y:S01]  /*0bf0*/  SHF.R.U32.HI R7, RZ, R18, R13 ;  /* 0x00000012ff077219 */ /* 0x000fe2000001160d */
[----:B------:R-:W-:Y:S01]  /*0c00*/  IMAD.MOV.U32 R13, RZ, RZ, 0x1 ;  /* 0x00000001ff0d7424 */ /* 0x000fe200078e00ff */
[----:B------:R3:W4:Y:S03]  /*0c10*/  F2I.U32.TRUNC.NTZ R18, R12 ;  /* 0x0000000c00127305 */ /* 0x000726000020f000 */
[----:B------:R-:W1:Y:S01]  /*0c20*/  LDC R21, c[0x0][0x648] ;  /* 0x00019200ff157b82 */ /* 0x000e620000000800 */
[-C--:B0-----:R-:W-:Y:S02]  /*0c30*/  SHF.L.U32 R6, R15, R26.reuse, RZ ;  /* 0x0000001a0f067219 */ /* 0x081fe400000006ff */
[----:B------:R-:W-:-:S02]  /*0c40*/  SHF.R.U64 R32, R30, R26, R7 ;  /* 0x0000001a1e207219 */ /* 0x000fc40000001207 */
[----:B------:R-:W-:Y:S02]  /*0c50*/  LOP3.LUT R17, RZ, R6, RZ, 0x33, !PT ;  /* 0x00000006ff117212 */ /* 0x000fe400078e33ff */
[-C--:B------:R-:W-:Y:S01]  /*0c60*/  SHF.R.U32.HI R7, RZ, R26.reuse, R7 ;  /* 0x0000001aff077219 */ /* 0x080fe20000011607 */
[----:B------:R-:W0:Y:S01]  /*0c70*/  LDC R23, c[0x0][0x638] ;  /* 0x00018e00ff177b82 */ /* 0x000e220000000800 */
[----:B------:R-:W-:Y:S01]  /*0c80*/  SHF.L.U32 R16, R13, R26, RZ ;  /* 0x0000001a0d107219 */ /* 0x000fe200000006ff */
[----:B------:R-:W-:-:S06]  /*0c90*/  IMAD.MOV.U32 R6, RZ, RZ, R32 ;  /* 0x000000ffff067224 */ /* 0x000fcc00078e0020 */
[----:B------:R-:W0:Y:S01]  /*0ca0*/  LDC R25, c[0x0][0x610] ;  /* 0x00018400ff197b82 */ /* 0x000e220000000800 */
[----:B---34-:R-:W-:Y:S05]  /*0cb0*/  @!P0 BRA `(.L_x_7) ;  /* 0x0000000000288947 */ /* 0x018fea0003800000 */
[----:B------:R-:W3:Y:S02]  /*0cc0*/  LDC R15, c[0x0][0x64c] ;  /* 0x00019300ff0f7b82 */ /* 0x000ee40000000800 */
[----:B---3--:R-:W-:-:S05]  /*0cd0*/  IADD3 R15, P0, R32, R15, RZ ;  /* 0x0000000f200f7210 */ /* 0x008fca0007f1e0ff */
        /* <DEDUP_REMOVED lines=8> */
.L_x_7:
[----:B-1----:R-:W-:Y:S01]  /*0d60*/  SHF.R.U64 R6, R6, R21, R7 ;  /* 0x0000001506067219 */ /* 0x002fe20000001207 */
[----:B--2---:R-:W-:Y:S01]  /*0d70*/  VIADD R7, R24, 0xffffffff ;  /* 0xffffffff18077836 */ /* 0x004fe20000000000 */
[----:B------:R-:W-:Y:S01]  /*0d80*/  LOP3.LUT R17, R30, R17, RZ, 0xc0, !PT ;  /* 0x000000111e117212 */ /* 0x000fe200078ec0ff */
[----:B------:R-:W-:Y:S02]  /*0d90*/  IMAD.MOV R18, RZ, RZ, -R18 ;  /* 0x000000ffff127224 */ /* 0x000fe400078e0a12 */
[----:B------:R-:W-:Y:S01]  /*0da0*/  IMAD.MOV R12, RZ, RZ, -R6 ;  /* 0x000000ffff0c7224 */ /* 0x000fe200078e0a06 */
[----:B------:R-:W-:Y:S01]  /*0db0*/  LOP3.LUT R7, R22, R7, RZ, 0xc0, !PT ;  /* 0x0000000716077212 */ /* 0x000fe200078ec0ff */
[----:B------:R-:W-:Y:S02]  /*0dc0*/  @P3 IMAD R4, R20, R18, R5 ;  /* 0x0000001214043224 */ /* 0x000fe400078e0205 */
[----:B------:R-:W-:Y:S02]  /*0dd0*/  IMAD R17, R16, R6, R17 ;  /* 0x0000000610117224 */ /* 0x000fe400078e0211 */
[----:B0-----:R-:W-:-:S02]  /*0de0*/  IMAD R5, R12, R23, R32 ;  /* 0x000000170c057224 */ /* 0x001fc400078e0220 */
[----:B------:R-:W-:Y:S02]  /*0df0*/  IMAD R4, R17, R25, R4 ;  /* 0x0000001911047224 */ /* 0x000fe400078e0204 */
[----:B------:R-:W-:Y:S02]  /*0e00*/  IMAD R5, R5, R24, R7 ;  /* 0x0000001805057224 */ /* 0x000fe400078e0207 */
[----:B------:R-:W-:-:S03]  /*0e10*/  IMAD.MOV.U32 R12, RZ, RZ, 0x1 ;  /* 0x00000001ff0c7424 */ /* 0x000fc600078e00ff */
[----:B------:R-:W-:Y:S02]  /*0e20*/  SEL R20, R5, R4, !P3 ;  /* 0x0000000405147207 */ /* 0x000fe40005800000 */
[----:B------:R-:W-:-:S07]  /*0e30*/  SEL R67, R4, R5, !P3 ;  /* 0x0000000504437207 */ /* 0x000fce0005800000 */
.L_x_5:
[----:B------:R-:W-:-:S08]  /*0e40*/  NOP ;  /* 0x0000000000007918 */ /* 0x000fd00000000000 */
[----:B------:R-:W0:Y:S02]  /*0e50*/  USETMAXREG.TRY_ALLOC.CTAPOOL UP0, 0xe8 ;  /* 0x000000e8000079c8 */ /* 0x000e240008000600 */
[----:B0-----:R-:W-:-:S13]  /*0e60*/  PLOP3.LUT P0, PT, PT, PT, UP0, 0x80, 0x0 ;  /* 0x000000000000781c */ /* 0x001fda0003f0f008 */
[----:B------:R-:W-:Y:S05]  /*0e70*/  @!P0 BRA `(.L_x_5) ;  /* 0xfffffffc00f08947 */ /* 0x000fea000383ffff */
[----:B------:R-:W-:Y:S01]  /*0e80*/  ULDC.64 UR4, c[0x0][0x598] ;  /* 0x0001660000047ab9 */ /* 0x000fe20000000a00 */
[----:B------:R-:W-:Y:S01]  /*0e90*/  ULDC.64 UR20, c[0x0][0x208] ;  /* 0x0000820000147ab9 */ /* 0x000fe20000000a00 */
[----:B------:R-:W-:-:S04]  /*0ea0*/  ISETP.NE.U32.AND P0, PT, RZ, UR4, PT ;  /* 0x00000004ff007c0c */ /* 0x000fc8000bf05070 */
[----:B------:R-:W-:-:S13]  /*0eb0*/  ISETP.NE.AND.EX P0, PT, RZ, UR5, PT, P0 ;  /* 0x00000005ff007c0c */ /* 0x000fda000bf05300 */
[----:B------:R-:W-:Y:S05]  /*0ec0*/  @!P0 BRA `(.L_x_8) ;  /* 0x00000000001c8947 */ /* 0x000fea0003800000 */
[----:B------:R-:W0:Y:S02]  /*0ed0*/  LDC.64 R4, c[0x0][0x598] ;  /* 0x00016600ff047b82 */ /* 0x000e240000000a00 */
[----:B0-----:R-:W2:Y:S02]  /*0ee0*/  LDG.E.64 R4, desc[UR20][R4.64] ;  /* 0x0000001404047981 */ /* 0x001ea4000c1e1b00 */
[----:B--2---:R-:W-:-:S04]  /*0ef0*/  ISETP.NE.U32.AND P0, PT, R4, RZ, PT ;  /* 0x000000ff0400720c */ /* 0x004fc80003f05070 */
[----:B------:R-:W-:-:S13]  /*0f00*/  ISETP.NE.AND.EX P0, PT, R5, RZ, PT, P0 ;  /* 0x000000ff0500720c */ /* 0x000fda0003f05300 */
[----:B------:R-:W-:Y:S05]  /*0f10*/  @!P0 BRA `(.L_x_8) ;  /* 0x0000000000088947 */ /* 0x000fea0003800000 */
[----:B------:R0:W5:Y:S01]  /*0f20*/  LD.E R6, desc[UR20][R4.64] ;  /* 0x0000001404067980 */ /* 0x000162000c101900 */
[----:B------:R-:W-:Y:S05]  /*0f30*/  BRA `(.L_x_9) ;  /* 0x0000000000207947 */ /* 0x000fea0003800000 */
.L_x_8:
[----:B------:R-:W-:Y:S02]  /*0f40*/  ULDC.64 UR4, c[0x0][0x588] ;  /* 0x0001620000047ab9 */ /* 0x000fe40000000a00 */
[----:B------:R-:W-:-:S04]  /*0f50*/  ISETP.NE.U32.AND P0, PT, RZ, UR4, PT ;  /* 0x00000004ff007c0c */ /* 0x000fc8000bf05070 */
[----:B------:R-:W-:-:S13]  /*0f60*/  ISETP.NE.AND.EX P0, PT, RZ, UR5, PT, P0 ;  /* 0x00000005ff007c0c */ /* 0x000fda000bf05300 */
[----:B------:R-:W-:Y:S05]  /*0f70*/  @!P0 BRA `(.L_x_10) ;  /* 0x00000000000c8947 */ /* 0x000fea0003800000 */
[----:B------:R-:W0:Y:S02]  /*0f80*/  LDC.64 R6, c[0x0][0x588] ;  /* 0x00016200ff067b82 */ /* 0x000e240000000a00 */
[----:B0-----:R1:W5:Y:S01]  /*0f90*/  LDG.E R6, desc[UR20][R6.64] ;  /* 0x0000001406067981 */ /* 0x001362000c1e1900 */
[----:B------:R-:W-:Y:S05]  /*0fa0*/  BRA `(.L_x_9) ;  /* 0x0000000000047947 */ /* 0x000fea0003800000 */
.L_x_10:
[----:B------:R-:W2:Y:S02]  /*0fb0*/  LDC R6, c[0x0][0x580] ;  /* 0x00016000ff067b82 */ /* 0x000ea40000000800 */
.L_x_9:
[----:B------:R-:W-:Y:S02]  /*0fc0*/  ULDC.64 UR4, c[0x0][0x5a0] ;  /* 0x0001680000047ab9 */ /* 0x000fe40000000a00 */
[----:B------:R-:W-:-:S04]  /*0fd0*/  ISETP.NE.U32.AND P0, PT, RZ, UR4, PT ;  /* 0x00000004ff007c0c */ /* 0x000fc8000bf05070 */
[----:B------:R-:W-:-:S13]  /*0fe0*/  ISETP.NE.AND.EX P0, PT, RZ, UR5, PT, P0 ;  /* 0x00000005ff007c0c */ /* 0x000fda000bf05300 */
[----:B------:R-:W-:Y:S05]  /*0ff0*/  @!P0 BRA `(.L_x_11) ;  /* 0x00000000001c8947 */ /* 0x000fea0003800000 */
[----:B0-----:R-:W0:Y:S02]  /*1000*/  LDC.64 R4, c[0x0][0x5a0] ;  /* 0x00016800ff047b82 */ /* 0x001e240000000a00 */
[----:B0-----:R-:W3:Y:S02]  /*1010*/  LDG.E.64 R4, desc[UR20][R4.64] ;  /* 0x0000001404047981 */ /* 0x001ee4000c1e1b00 */
[----:B---3--:R-:W-:-:S04]  /*1020*/  ISETP.NE.U32.AND P0, PT, R4, RZ, PT ;  /* 0x000000ff0400720c */ /* 0x008fc80003f05070 */
[----:B------:R-:W-:-:S13]  /*1030*/  ISETP.NE.AND.EX P0, PT, R5, RZ, PT, P0 ;  /* 0x000000ff0500720c */ /* 0x000fda0003f05300 */
[----:B------:R-:W-:Y:S05]  /*1040*/  @!P0 BRA `(.L_x_11) ;  /* 0x0000000000088947 */ /* 0x000fea0003800000 */
[----:B-1----:R0:W5:Y:S01]  /*1050*/  LD.E R7, desc[UR20][R4.64] ;  /* 0x0000001404077980 */ /* 0x002162000c101900 */
[----:B------:R-:W-:Y:S05]  /*1060*/  BRA `(.L_x_12) ;  /* 0x0000000000207947 */ /* 0x000fea0003800000 */
.L_x_11:
[----:B------:R-:W-:Y:S02]  /*1070*/  ULDC.64 UR4, c[0x0][0x590] ;  /* 0x0001640000047ab9 */ /* 0x000fe40000000a00 */
[----:B------:R-:W-:-:S04]  /*1080*/  ISETP.NE.U32.AND P0, PT, RZ, UR4, PT ;  /* 0x00000004ff007c0c */ /* 0x000fc8000bf05070 */
[----:B------:R-:W-:-:S13]  /*1090*/  ISETP.NE.AND.EX P0, PT, RZ, UR5, PT, P0 ;  /* 0x00000005ff007c0c */ /* 0x000fda000bf05300 */
[----:B------:R-:W-:Y:S05]  /*10a0*/  @!P0 BRA `(.L_x_13) ;  /* 0x00000000000c8947 */ /* 0x000fea0003800000 */
[----:B0-----:R-:W1:Y:S02]  /*10b0*/  LDC.64 R4, c[0x0][0x590] ;  /* 0x00016400ff047b82 */ /* 0x001e640000000a00 */
[----:B-1----:R1:W5:Y:S01]  /*10c0*/  LDG.E R7, desc[UR20][R4.64] ;  /* 0x0000001404077981 */ /* 0x002362000c1e1900 */
[----:B------:R-:W-:Y:S05]  /*10d0*/  BRA `(.L_x_12) ;  /* 0x0000000000047947 */ /* 0x000fea0003800000 */
.L_x_13:
[----:B-1----:R-:W3:Y:S02]  /*10e0*/  LDC R7, c[0x0][0x584] ;  /* 0x00016100ff077b82 */ /* 0x002ee40000000800 */
.L_x_12:
[----:B------:R-:W-:-:S13]  /*10f0*/  LOP3.LUT P0, RZ, R12, 0xff, RZ, 0xc0, !PT ;  /* 0x000000ff0cff7812 */ /* 0x000fda000780c0ff */
[----:B------:R-:W-:Y:S05]  /*1100*/  @!P0 EXIT ;  /* 0x000000000000894d */ /* 0x000fea0003800000 */
[----:B------:R-:W4:Y:S01]  /*1110*/  LDC.64 R22, c[0x0][0x5c8] ;  /* 0x00017200ff167b82 */ /* 0x000f220000000a00 */
[----:B------:R-:W-:Y:S01]  /*1120*/  ULDC.64 UR6, c[0x0][0x288] ;  /* 0x0000a20000067ab9 */ /* 0x000fe20000000a00 */
[----:B------:R-:W-:Y:S01]  /*1130*/  LOP3.LUT R11, R11, 0x1, RZ, 0xc0, !PT ;  /* 0x000000010b0b7812 */ /* 0x000fe200078ec0ff */
[----:B------:R-:W-:Y:S01]  /*1140*/  UIADD3 UR4, UR7, 0x1f, URZ ;  /* 0x0000001f07047890 */ /* 0x000fe2000fffe03f */
[----:B01----:R-:W-:Y:S01]  /*1150*/  SHF.R.U32.HI R4, RZ, 0x2, R2 ;  /* 0x00000002ff047819 */ /* 0x003fe20000011602 */
[----:B------:R-:W-:Y:S01]  /*1160*/  IMAD.U32 R14, RZ, RZ, UR6 ;  /* 0x00000006ff0e7e24 */ /* 0x000fe2000f8e00ff */
[----:B------:R-:W-:Y:S01]  /*1170*/  SHF.R.U32.HI R3, RZ, 0x1, R3 ;  /* 0x00000001ff037819 */ /* 0x000fe20000011603 */
[----:B------:R-:W-:Y:S01]  /*1180*/  USHF.R.S32.HI UR5, URZ, 0x1f, UR4 ;  /* 0x0000001f3f057899 */ /* 0x000fe20008011404 */
[----:B------:R-:W-:Y:S01]  /*1190*/  LOP3.LUT R4, R4, 0x7, RZ, 0xc0, !PT ;  /* 0x0000000704047812 */ /* 0x000fe200078ec0ff */
[----:B------:R-:W-:Y:S01]  /*11a0*/  IMAD.SHL.U32 R5, R11, 0x40, RZ ;  /* 0x000000400b057824 */ /* 0x000fe200078e00ff */
[----:B------:R-:W-:Y:S01]  /*11b0*/  LOP3.LUT R3, R3, 0x30, RZ, 0xc0, !PT ;  /* 0x0000003003037812 */ /* 0x000fe200078ec0ff */
[----:B------:R-:W-:Y:S01]  /*11c0*/  ULEA.HI UR5, UR5, UR4, URZ, 0x5 ;  /* 0x0000000405057291 */ /* 0x000fe2000f8f283f */
[----:B------:R-:W-:-:S02]  /*11d0*/  LOP3.LUT R15, R2, 0x3, RZ, 0xc0, !PT ;  /* 0x00000003020f7812 */ /* 0x000fc400078ec0ff */
[-CC-:B------:R-:W-:Y:S01]  /*11e0*/  IADD3 R12, RZ, -R3.reuse, -R4.reuse ;  /* 0x80000003ff0c7210 */ /* 0x180fe20007ffe804 */
[----:B------:R-:W-:Y:S01]  /*11f0*/  USHF.R.S32.HI UR9, URZ, 0x5, UR5 ;  /* 0x000000053f097899 */ /* 0x000fe20008011405 */
[----:B------:R-:W-:Y:S01]  /*1200*/  LOP3.LUT R5, R5, 0x40, R4, 0xe2, !PT ;  /* 0x0000004005057812 */ /* 0x000fe200078ee204 */
[----:B------:R-:W-:Y:S01]  /*1210*/  IMAD R15, R15, -0x2, R14 ;  /* 0xfffffffe0f0f7824 */ /* 0x000fe200078e020e */
[C---:B------:R-:W-:Y:S01]  /*1220*/  LOP3.LUT R17, R2.reuse, 0x80, RZ, 0xc0, !PT ;  /* 0x0000008002117812 */ /* 0x040fe200078ec0ff */
[----:B------:R-:W-:Y:S01]  /*1230*/  UISETP.LT.AND UP0, UPT, UR9, 0x1, UPT ;  /* 0x000000010900788c */ /* 0x000fe2000bf01270 */
[----:B------:R-:W-:Y:S01]  /*1240*/  IMAD R18, R11, -0x40, R12 ;  /* 0xffffffc00b127824 */ /* 0x000fe200078e020c */
[----:B------:R-:W-:Y:S01]  /*1250*/  LOP3.LUT R4, R5, R3, RZ, 0xfc, !PT ;  /* 0x0000000305047212 */ /* 0x000fe200078efcff */
[----:B------:R-:W-:Y:S01]  /*1260*/  IMAD.SHL.U32 R2, R2, 0x2, RZ ;  /* 0x0000000202027824 */ /* 0x000fe200078e00ff */
[----:B------:R-:W-:Y:S01]  /*1270*/  USEL UR10, UR9, 0x1, UP0 ;  /* 0x00000001090a7887 */ /* 0x000fe20008000000 */
[C-C-:B----4-:R-:W-:Y:S01]  /*1280*/  SHF.L.U64.HI R16, R22.reuse, 0x7, R23.reuse ;  /* 0x0000000716107819 */ /* 0x150fe20000010217 */
[C---:B------:R-:W-:Y:S01]  /*1290*/  IMAD.SHL.U32 R12, R22.reuse, 0x80, RZ ;  /* 0x00000080160c7824 */ /* 0x040fe200078e00ff */
[C-C-:B------:R-:W-:Y:S01]  /*12a0*/  SHF.L.U64.HI R13, R22.reuse, 0x3, R23.reuse ;  /* 0x00000003160d7819 */ /* 0x140fe20000010217 */
[C---:B------:R-:W-:Y:S01]  /*12b0*/  IMAD.SHL.U32 R11, R22.reuse, 0x8, RZ ;  /* 0x00000008160b7824 */ /* 0x040fe200078e00ff */
[C---:B------:R-:W-:Y:S01]  /*12c0*/  SHF.L.U64.HI R14, R22.reuse, 0x8, R23 ;  /* 0x00000008160e7819 */ /* 0x040fe20000010217 */
[----:B------:R-:W-:Y:S01]  /*12d0*/  IMAD.SHL.U32 R3, R22, 0x100, RZ ;  /* 0x0000010016037824 */ /* 0x000fe200078e00ff */
[----:B------:R-:W-:Y:S01]  /*12e0*/  ULDC UR4, c[0x0][0x284] ;  /* 0x0000a10000047ab9 */ /* 0x000fe20000000800 */
[----:B------:R-:W-:Y:S01]  /*12f0*/  LOP3.LUT R70, R0, 0x1, RZ, 0xfc, !PT ;  /* 0x0000000100467812 */ /* 0x000fe200078efcff */
[----:B------:R-:W-:Y:S01]  /*1300*/  IMAD.MOV.U32 R5, RZ, RZ, RZ ;  /* 0x000000ffff057224 */ /* 0x000fe200078e00ff */
[----:B------:R-:W-:Y:S01]  /*1310*/  SHF.R.U32.HI R17, RZ, 0x7, R17 ;  /* 0x00000007ff117819 */ /* 0x000fe20000011611 */
[----:B------:R-:W-:Y:S01]  /*1320*/  VIADD R18, R18, UR4 ;  /* 0x0000000412127c36 */ /* 0x000fe20008000000 */
[----:B------:R-:W-:Y:S01]  /*1330*/  UIADD3 UR10, UR9, -UR10, URZ ;  /* 0x8000000a090a7290 */ /* 0x000fe2000fffe03f */
[----:B------:R-:W-:Y:S01]  /*1340*/  UMOV UR4, URZ ;  /* 0x0000003f00047c82 */ /* 0x000fe20008000000 */
[----:B------:R-:W-:-:S10]  /*1350*/  UMOV UR5, URZ ;  /* 0x0000003f00057c82 */ /* 0x000fd40008000000 */
.L_x_40:
[----:B0-----:R-:W0:Y:S01]  /*1360*/  SHFL.IDX PT, R21, R17, RZ, 0x1f ;  /* 0x00001fff11157589 */ /* 0x001e2200000e0000 */
[----:B-1----:R-:W1:Y:S01]  /*1370*/  S2UR UR17, SR_CgaCtaId ;  /* 0x00000000001179c3 */ /* 0x002e620000008800 */
[----:B------:R-:W-:Y:S01]  /*1380*/  UMOV UR16, 0x400 ;  /* 0x0000040000107882 */ /* 0x000fe20000000000 */
[----:B------:R-:W-:Y:S01]  /*1390*/  UMOV UR6, URZ ;  /* 0x0000003f00067c82 */ /* 0x000fe20008000000 */
[----:B------:R-:W-:Y:S01]  /*13a0*/  UMOV UR7, URZ ;  /* 0x0000003f00077c82 */ /* 0x000fe20008000000 */
[----:B------:R-:W-:Y:S01]  /*13b0*/  UMOV UR22, UR5 ;  /* 0x0000000500167c82 */ /* 0x000fe20008000000 */
[----:B--2---:R-:W-:Y:S02]  /*13c0*/  CS2R R22, SRZ ;  /* 0x0000000000167805 */ /* 0x004fe4000001ff00 */
[----:B------:R-:W-:Y:S02]  /*13d0*/  CS2R R48, SRZ ;  /* 0x0000000000307805 */ /* 0x000fe4000001ff00 */
[----:B------:R-:W-:Y:S01]  /*13e0*/  CS2R R50, SRZ ;  /* 0x0000000000327805 */ /* 0x000fe2000001ff00 */
[----:B------:R-:W4:Y:S01]  /*13f0*/  LDC R19, c[0x0][0x28c] ;  /* 0x0000a300ff137b82 */ /* 0x000f220000000800 */
[----:B------:R-:W-:-:S02]  /*1400*/  CS2R R52, SRZ ;  /* 0x0000000000347805 */ /* 0x000fc4000001ff00 */
[----:B------:R-:W-:Y:S02]  /*1410*/  CS2R R54, SRZ ;  /* 0x0000000000367805 */ /* 0x000fe4000001ff00 */
[----:B------:R-:W-:Y:S02]  /*1420*/  CS2R R56, SRZ ;  /* 0x0000000000387805 */ /* 0x000fe4000001ff00 */
[----:B------:R-:W-:Y:S02]  /*1430*/  CS2R R58, SRZ ;  /* 0x00000000003a7805 */ /* 0x000fe4000001ff00 */
[----:B------:R-:W-:Y:S02]  /*1440*/  CS2R R60, SRZ ;  /* 0x00000000003c7805 */ /* 0x000fe4000001ff00 */
[----:B------:R-:W-:Y:S02]  /*1450*/  CS2R R62, SRZ ;  /* 0x00000000003e7805 */ /* 0x000fe4000001ff00 */
[----:B------:R-:W-:Y:S01]  /*1460*/  CS2R R64, SRZ ;  /* 0x0000000000407805 */ /* 0x000fe2000001ff00 */
[----:B------:R-:W-:Y:S01]  /*1470*/  IMAD.MOV.U32 R71, RZ, RZ, RZ ;  /* 0x000000ffff477224 */ /* 0x000fe200078e00ff */
[----:B------:R-:W-:Y:S01]  /*1480*/  CS2R R72, SRZ ;  /* 0x0000000000487805 */ /* 0x000fe2000001ff00 */
[----:B------:R-:W-:Y:S01]  /*1490*/  IMAD.U32 R68, RZ, RZ, UR4 ;  /* 0x00000004ff447e24 */ /* 0x000fe2000f8e00ff */
[----:B------:R-:W-:-:S02]  /*14a0*/  CS2R R40, SRZ ;  /* 0x0000000000287805 */ /* 0x000fc4000001ff00 */
[----:B------:R-:W-:Y:S02]  /*14b0*/  CS2R R42, SRZ ;  /* 0x00000000002a7805 */ /* 0x000fe4000001ff00 */
[----:B------:R-:W-:Y:S02]  /*14c0*/  CS2R R44, SRZ ;  /* 0x00000000002c7805 */ /* 0x000fe4000001ff00 */
[----:B------:R-:W-:Y:S02]  /*14d0*/  CS2R R46, SRZ ;  /* 0x00000000002e7805 */ /* 0x000fe4000001ff00 */
[----:B0-----:R-:W-:Y:S02]  /*14e0*/  R2UR UR8, R21 ;  /* 0x00000000150872ca */ /* 0x001fe400000e0000 */
[----:B------:R-:W-:Y:S02]  /*14f0*/  CS2R R32, SRZ ;  /* 0x0000000000207805 */ /* 0x000fe4000001ff00 */
[----:B------:R-:W-:-:S02]  /*1500*/  CS2R R34, SRZ ;  /* 0x0000000000227805 */ /* 0x000fc4000001ff00 */
[----:B------:R-:W-:Y:S02]  /*1510*/  CS2R R36, SRZ ;  /* 0x0000000000247805 */ /* 0x000fe4000001ff00 */
[----:B------:R-:W-:Y:S02]  /*1520*/  CS2R R38, SRZ ;  /* 0x0000000000267805 */ /* 0x000fe4000001ff00 */
[----:B-----5:R-:W-:Y:S02]  /*1530*/  CS2R R24, SRZ ;  /* 0x0000000000187805 */ /* 0x020fe4000001ff00 */
[----:B------:R-:W-:Y:S02]  /*1540*/  CS2R R26, SRZ ;  /* 0x00000000001a7805 */ /* 0x000fe4000001ff00 */
[----:B------:R-:W-:Y:S02]  /*1550*/  CS2R R28, SRZ ;  /* 0x00000000001c7805 */ /* 0x000fe4000001ff00 */
[----:B------:R-:W-:-:S02]  /*1560*/  CS2R R30, SRZ ;  /* 0x00000000001e7805 */ /* 0x000fc4000001ff00 */
[----:B----4-:R-:W-:Y:S01]  /*1570*/  ISETP.GE.AND P0, PT, R19, 0x1, PT ;  /* 0x000000011300780c */ /* 0x010fe20003f06270 */
[----:B------:R-:W-:Y:S01]  /*1580*/  IMAD.MOV.U32 R19, RZ, RZ, RZ ;  /* 0x000000ffff137224 */ /* 0x000fe200078e00ff */
[----:B------:R-:W-:-:S04]  /*1590*/  ULEA.HI UR11, UR8, UR8, URZ, 0x1 ;  /* 0x00000008080b7291 */ /* 0x000fc8000f8f083f */
[----:B------:R-:W-:Y:S02]  /*15a0*/  ULOP3.LUT UR12, UR11, 0x1ffffe, URZ, 0xc0, !UPT ;  /* 0x001ffffe0b0c7892 */ /* 0x000fe4000f8ec03f */
[----:B-1----:R-:W-:Y:S02]  /*15b0*/  ULEA UR11, UR17, UR16, 0x18 ;  /* 0x00000010110b7291 */ /* 0x002fe4000f8ec03f */
[----:B------:R-:W-:-:S03]  /*15c0*/  UIADD3 UR12, UR8, -UR12, URZ ;  /* 0x8000000c080c7290 */ /* 0x000fc6000fffe03f */
[----:B------:R-:W-:Y:S01]  /*15d0*/  UMOV UR8, URZ ;  /* 0x0000003f00087c82 */ /* 0x000fe20008000000 */
[----:B------:R-:W-:-:S04]  /*15e0*/  ULEA UR12, UR12, UR11, 0xb ;  /* 0x0000000b0c0c7291 */ /* 0x000fc8000f8e583f */
[----:B------:R-:W-:-:S04]  /*15f0*/  UIADD3 UR12, UR12, 0x200, URZ ;  /* 0x000002000c0c7890 */ /* 0x000fc8000fffe03f */
[----:B------:R-:W-:-:S04]  /*1600*/  USHF.R.U32.HI UR12, URZ, 0x4, UR12 ;  /* 0x000000043f0c7899 */ /* 0x000fc8000801160c */
[----:B------:R-:W-:-:S04]  /*1610*/  ULOP3.LUT UR12, UR12, 0x3fff, URZ, 0xc0, !UPT ;  /* 0x00003fff0c0c7892 */ /* 0x000fc8000f8ec03f */
[----:B------:R-:W-:Y:S01]  /*1620*/  ULOP3.LUT UR12, UR12, 0x10000, URZ, 0xfc, !UPT ;  /* 0x000100000c0c7892 */ /* 0x000fe2000f8efc3f */
[----:B------:R-:W-:Y:S11]  /*1630*/  @!P0 BRA `(.L_x_14) ;  /* 0x0000000400488947 */ /* 0x000ff60003800000 */
[----:B------:R-:W-:-:S13]  /*1640*/  ISETP.NE.AND P1, PT, R70, 0x3, PT ;  /* 0x000000034600780c */ /* 0x000fda0003f25270 */
[----:B------:R-:W-:Y:S05]  /*1650*/  @!P1 BRA `(.L_x_15) ;  /* 0x0000000000049947 */ /* 0x000fea0003800000 */
[----:B------:R-:W-:Y:S01]  /*1660*/  BPT.TRAP 0x1 ;  /* 0x000000040000795c */ /* 0x000fe20000300000 */
.L_x_15:
[----:B------:R-:W-:Y:S01]  /*1670*/  ULEA UR6, UR5, UR11, 0x3 ;  /* 0x0000000b05067291 */ /* 0x000fe2000f8e183f */
[----:B------:R-:W-:-:S05]  /*1680*/  IMAD.U32 R19, RZ, RZ, UR4 ;  /* 0x00000004ff137e24 */ /* 0x000fca000f8e00ff */
[----:B------:R-:W-:-:S04]  /*1690*/  SHF.L.U32 R19, R19, 0x1f, RZ ;  /* 0x0000001f13137819 */ /* 0x000fc800000006ff */
[----:B------:R0:W1:Y:S01]  /*16a0*/  SYNCS.PHASECHK.TRANS64.TRYWAIT P0, [UR6], R19 ;  /* 0x00000013ff0075a7 */ /* 0x0000620008000146 */
[----:B------:R-:W-:Y:S05]  /*16b0*/  @!P1 BRA `(.L_x_16) ;  /* 0x0000000000049947 */ /* 0x000fea0003800000 */
[----:B------:R-:W-:Y:S01]  /*16c0*/  BPT.TRAP 0x1 ;  /* 0x000000040000795c */ /* 0x000fe20000300000 */
.L_x_16:
[----:B-1----:R-:W-:Y:S05]  /*16d0*/  @P0 BRA `(.L_x_17) ;  /* 0x0000000000080947 */ /* 0x002fea0003800000 */
[----:B------:R-:W1:Y:S02]  /*16e0*/  SYNCS.PHASECHK.TRANS64.TRYWAIT P0, [UR6], R19 ;  /* 0x00000013ff0075a7 */ /* 0x000e640008000146 */
[----:B-1----:R-:W-:Y:S05]  /*16f0*/  @!P0 BRA `(.L_x_18) ;  /* 0x0000005800708947 */ /* 0x002fea0003800000 */
.L_x_17:
[----:B------:R-:W-:Y:S01]  /*1700*/  UIADD3 UR6, UR11, 0x36200, URZ ;  /* 0x000362000b067890 */ /* 0x000fe2000fffe03f */
[----:B------:R-:W-:Y:S01]  /*1710*/  WARPGROUP.ARRIVE ;  /* 0x00000000000079c5 */ /* 0x000fe20000000000 */
[----:B------:R-:W-:Y:S01]  /*1720*/  UIMAD UR16, UR5, 0x300, UR12 ;  /* 0x00000300051078a4 */ /* 0x000fe2000f8e020c */
[----:B01----:R-:W-:Y:S01]  /*1730*/  IMAD.MOV.U32 R19, RZ, RZ, RZ ;  /* 0x000000ffff137224 */ /* 0x003fe200078e00ff */
[----:B------:R-:W-:Y:S01]  /*1740*/  USHF.R.U32.HI UR7, URZ, 0x4, UR6 ;  /* 0x000000043f077899 */ /* 0x000fe20008011606 */
[----:B------:R-:W-:Y:S01]  /*1750*/  CS2R R22, SRZ ;  /* 0x0000000000167805 */ /* 0x000fe2000001ff00 */
[----:B------:R-:W-:Y:S01]  /*1760*/  UMOV UR17, 0xc0000010 ;  /* 0xc000001000117882 */ /* 0x000fe20000000000 */
[----:B------:R-:W-:Y:S01]  /*1770*/  UMOV UR19, 0xc0000010 ;  /* 0xc000001000137882 */ /* 0x000fe20000000000 */
[----:B------:R-:W-:Y:S01]  /*1780*/  ULOP3.LUT UR7, UR7, 0x3fff, URZ, 0xc0, !UPT ;  /* 0x00003fff07077892 */ /* 0x000fe2000f8ec03f */
[----:B------:R-:W-:Y:S01]  /*1790*/  CS2R R48, SRZ ;  /* 0x0000000000307805 */ /* 0x000fe2000001ff00 */
[----:B------:R-:W-:Y:S01]  /*17a0*/  UIADD3 UR8, UR16, 0x200, URZ ;  /* 0x0000020010087890 */ /* 0x000fe2000fffe03f */
[----:B------:R-:W-:Y:S01]  /*17b0*/  CS2R R50, SRZ ;  /* 0x0000000000327805 */ /* 0x000fe2000001ff00 */
[----:B------:R-:W-:Y:S01]  /*17c0*/  ULOP3.LUT UR7, UR7, 0x10000, URZ, 0xfc, !UPT ;  /* 0x0001000007077892 */ /* 0x000fe2000f8efc3f */
[----:B------:R-:W-:Y:S01]  /*17d0*/  CS2R R52, SRZ ;  /* 0x0000000000347805 */ /* 0x000fe2000001ff00 */
[----:B------:R-:W-:Y:S01]  /*17e0*/  UMOV UR6, 0x1 ;  /* 0x0000000100067882 */ /* 0x000fe20000000000 */
[----:B------:R-:W-:Y:S01]  /*17f0*/  CS2R R54, SRZ ;  /* 0x0000000000367805 */ /* 0x000fe2000001ff00 */
[----:B------:R-:W-:Y:S01]  /*1800*/  ULEA UR18, UR5, UR7, 0x5 ;  /* 0x0000000705127291 */ /* 0x000fe2000f8e283f */
[----:B------:R-:W-:Y:S01]  /*1810*/  CS2R R56, SRZ ;  /* 0x0000000000387805 */ /* 0x000fe2000001ff00 */
[----:B------:R-:W-:Y:S01]  /*1820*/  UIADD3 UR7, UR16, 0x100, URZ ;  /* 0x0000010010077890 */ /* 0x000fe2000fffe03f */
[----:B------:R-:W-:-:S02]  /*1830*/  CS2R R58, SRZ ;  /* 0x00000000003a7805 */ /* 0x000fc4000001ff00 */
[----:B------:R-:W-:Y:S02]  /*1840*/  CS2R R60, SRZ ;  /* 0x00000000003c7805 */ /* 0x000fe4000001ff00 */
[----:B------:R-:W-:Y:S02]  /*1850*/  CS2R R62, SRZ ;  /* 0x00000000003e7805 */ /* 0x000fe4000001ff00 */
[----:B------:R-:W-:Y:S01]  /*1860*/  CS2R R64, SRZ ;  /* 0x0000000000407805 */ /* 0x000fe2000001ff00 */
[----:B------:R-:W-:Y:S01]  /*1870*/  IMAD.MOV.U32 R71, RZ, RZ, RZ ;  /* 0x000000ffff477224 */ /* 0x000fe200078e00ff */
[----:B------:R-:W-:Y:S01]  /*1880*/  CS2R R72, SRZ ;  /* 0x0000000000487805 */ /* 0x000fe2000001ff00 */
[----:B------:R-:W-:Y:S01]  /*1890*/  QGMMA.64x16x32.F32.E4M3.E4M3 R40, gdesc[UR16], RZ, !UPT ;  /* 0x00200000102879f3 */ /* 0x000fe2000c7008ff */
[----:B------:R-:W-:Y:S01]  /*18a0*/  UMOV UR16, UR7 ;  /* 0x0000000700107c82 */ /* 0x000fe20008000000 */
[----:B------:R-:W-:Y:S01]  /*18b0*/  ULDC UR7, c[0x0][0x50c] ;  /* 0x0001430000077ab9 */ /* 0x000fe20000000800 */
[----:B------:R-:W-:Y:S01]  /*18c0*/  UMOV UR17, 0xc0000010 ;  /* 0xc000001000117882 */ /* 0x000fe20000000000 */
[----:B------:R-:W-:Y:S01]  /*18d0*/  UISETP.NE.AND UP0, UPT, UR7, 0x1, UPT ;  /* 0x000000010700788c */ /* 0x000fe2000bf05270 */
[----:B------:R-:W-:Y:S01]  /*18e0*/  QGMMA.64x16x32.F32.E4M3.E4M3 R32, gdesc[UR16], RZ, !UPT ;  /* 0x00200000102079f3 */ /* 0x000fe2000c7008ff */
[----:B------:R-:W-:Y:S01]  /*18f0*/  UMOV UR16, UR8 ;  /* 0x0000000800107c82 */ /* 0x000fe20008000000 */
[----:B------:R-:W-:Y:S01]  /*1900*/  UMOV UR17, 0xc0000010 ;  /* 0xc000001000117882 */ /* 0x000fe20000000000 */
[----:B------:R-:W-:Y:S01]  /*1910*/  USEL UR7, URZ, 0x1, UP0 ;  /* 0x000000013f077887 */ /* 0x000fe20008000000 */
[----:B------:R-:W-:Y:S05]  /*1920*/  QGMMA.64x16x32.F32.E4M3.E4M3 R24, gdesc[UR16], RZ, !UPT, gsb0 ;  /* 0x00200000101879f3 */ /* 0x000fea000c0008ff */
[----:B------:R-:W-:-:S13]  /*1930*/  ISETP.NE.AND P0, PT, RZ, UR7, PT ;  /* 0x00000007ff007c0c */ /* 0x000fda000bf05270 */
[----:B------:R-:W-:Y:S05]  /*1940*/  @!P0 BRA `(.L_x_19) ;  /* 0x0000000000688947 */ /* 0x000fea0003800000 */
[----:B------:R-:W-:Y:S02]  /*1950*/  WARPGROUP.DEPBAR.LE gsb0, 0x0 ;  /* 0x00008000000079c5 */ /* 0x000fe40000010000 */
[----:B------:R-:W-:-:S01]  /*1960*/  FADD R73, RZ, R40 ;  /* 0x00000028ff497221 */ /* 0x000fc20000000000 */
[----:B------:R-:W-:Y:S01]  /*1970*/  FADD R72, RZ, R41 ;  /* 0x00000029ff487221 */ /* 0x000fe20000000000 */
        /* <DEDUP_REMOVED lines=22> */
[----:B------:R-:W-:-:S06]  /*1ae0*/  UMOV UR6, URZ ;  /* 0x0000003f00067c82 */ /* 0x000fcc0008000000 */
.L_x_19:
[----:B------:R-:W-:-:S04]  /*1af0*/  UIADD3 UR22, UR5, 0x1, URZ ;  /* 0x0000000105167890 */ /* 0x000fc8000fffe03f */
[----:B------:R-:W-:-:S04]  /*1b00*/  UISETP.NE.AND UP0, UPT, UR22, 0x12, UPT ;  /* 0x000000121600788c */ /* 0x000fc8000bf05270 */
[----:B------:R-:W-:Y:S02]  /*1b10*/  USEL UR8, URZ, 0x1, UP0 ;  /* 0x000000013f087887 */ /* 0x000fe40008000000 */
[----:B------:R-:W-:Y:S02]  /*1b20*/  USEL UR22, UR22, URZ, UP0 ;  /* 0x0000003f16167287 */ /* 0x000fe40008000000 */
[----:B------:R-:W-:-:S06]  /*1b30*/  ULOP3.LUT UR8, UR4, UR8, URZ, 0x3c, !UPT ;  /* 0x0000000804087292 */ /* 0x000fcc000f8e3c3f */
[----:B------:R-:W-:Y:S01]  /*1b40*/  IMAD.U32 R68, RZ, RZ, UR8 ;  /* 0x00000008ff447e24 */ /* 0x000fe2000f8e00ff */
[----:B------:R-:W-:-:S06]  /*1b50*/  UMOV UR8, 0x1 ;  /* 0x0000000100087882 */ /* 0x000fcc0000000000 */
.L_x_14:
[----:B------:R-:W-:-:S06]  /*1b60*/  UISETP.GE.AND UP0, UPT, UR10, 0x1, UPT ;  /* 0x000000010a00788c */ /* 0x000fcc000bf06270 */
[----:B------:R-:W-:-:S13]  /*1b70*/  PLOP3.LUT P0, PT, PT, PT, UP0, 0x80, 0x0 ;  /* 0x000000000000781c */ /* 0x000fda0003f0f008 */
[----:B------:R-:W-:Y:S05]  /*1b80*/  @!P0 BRA `(.L_x_20) ;  /* 0x00000004006c8947 */ /* 0x000fea0003800000 */
[----:B------:R-:W-:Y:S01]  /*1b90*/  IMAD.U32 R21, RZ, RZ, UR10 ;  /* 0x0000000aff157e24 */ /* 0x000fe2000f8e00ff */
[----:B------:R-:W-:Y:S01]  /*1ba0*/  UMOV UR23, UR5 ;  /* 0x0000000500177c82 */ /* 0x000fe20008000000 */
[----:B------:R-:W-:-:S05]  /*1bb0*/  ULDC UR24, c[0x0][0x50c] ;  /* 0x0001430000187ab9 */ /* 0x000fca0000000800 */
.L_x_28:
[----:B------:R-:W-:-:S13]  /*1bc0*/  ISETP.NE.AND P1, PT, R70, 0x3, PT ;  /* 0x000000034600780c */ /* 0x000fda0003f25270 */
[----:B01----:R-:W-:Y:S05]  /*1bd0*/  @!P1 BRA `(.L_x_21) ;  /* 0x0000000000049947 */ /* 0x003fea0003800000 */
[----:B------:R-:W-:Y:S01]  /*1be0*/  BPT.TRAP 0x1 ;  /* 0x000000040000795c */ /* 0x000fe20000300000 */
.L_x_21:
[----:B------:R-:W0:Y:S01]  /*1bf0*/  S2UR UR16, SR_CgaCtaId ;  /* 0x00000000001079c3 */ /* 0x000e220000008800 */
[----:B------:R-:W-:Y:S01]  /*1c00*/  UMOV UR11, 0x400 ;  /* 0x00000400000b7882 */ /* 0x000fe20000000000 */
[----:B------:R-:W-:Y:S01]  /*1c10*/  SHF.L.U32 R66, R68, 0x1f, RZ ;  /* 0x0000001f44427819 */ /* 0x000fe200000006ff */
[----:B0-----:R-:W-:-:S04]  /*1c20*/  ULEA UR11, UR16, UR11, 0x18 ;  /* 0x0000000b100b7291 */ /* 0x001fc8000f8ec03f */
[----:B------:R-:W-:-:S09]  /*1c30*/  ULEA UR16, UR22, UR11, 0x3 ;  /* 0x0000000b16107291 */ /* 0x000fd2000f8e183f */
[----:B------:R0:W1:Y:S01]  /*1c40*/  SYNCS.PHASECHK.TRANS64.TRYWAIT P0, [UR16], R66 ;  /* 0x00000042ff0075a7 */ /* 0x0000620008000150 */
[----:B------:R-:W-:Y:S05]  /*1c50*/  @!P1 BRA `(.L_x_22) ;  /* 0x0000000000049947 */ /* 0x000fea0003800000 */
[----:B------:R-:W-:Y:S01]  /*1c60*/  BPT.TRAP 0x1 ;  /* 0x000000040000795c */ /* 0x000fe20000300000 */
.L_x_22:
[----:B-1----:R-:W-:Y:S05]  /*1c70*/  @P0 BRA `(.L_x_23) ;  /* 0x0000000000080947 */ /* 0x002fea0003800000 */
[----:B------:R-:W1:Y:S02]  /*1c80*/  SYNCS.PHASECHK.TRANS64.TRYWAIT P0, [UR16], R66 ;  /* 0x00000042ff0075a7 */ /* 0x000e640008000150 */
[----:B-1----:R-:W-:Y:S05]  /*1c90*/  @!P0 BRA `(.L_x_24) ;  /* 0x0000005400208947 */ /* 0x002fea0003800000 */
.L_x_23:
[----:B------:R-:W-:Y:S01]  /*1ca0*/  UIADD3 UR16, UR11, 0x36200, URZ ;  /* 0x000362000b107890 */ /* 0x000fe2000fffe03f */
[----:B------:R-:W-:Y:S01]  /*1cb0*/  WARPGROUP.ARRIVE ;  /* 0x00000000000079c5 */ /* 0x000fe20000000000 */
[----:B------:R-:W-:Y:S02]  /*1cc0*/  UISETP.NE.AND UP0, UPT, UR7, URZ, UPT ;  /* 0x0000003f0700728c */ /* 0x000fe4000bf05270 */
[----:B------:R-:W-:Y:S02]  /*1cd0*/  USHF.R.U32.HI UR16, URZ, 0x4, UR16 ;  /* 0x000000043f107899 */ /* 0x000fe40008011610 */
[----:B------:R-:W-:Y:S02]  /*1ce0*/  USEL UR8, UR8, URZ, !UP0 ;  /* 0x0000003f08087287 */ /* 0x000fe4000c000000 */
[----:B------:R-:W-:Y:S02]  /*1cf0*/  ULOP3.LUT UR16, UR16, 0x3fff, URZ, 0xc0, !UPT ;  /* 0x00003fff10107892 */ /* 0x000fe4000f8ec03f */
[----:B------:R-:W-:-:S02]  /*1d00*/  UISETP.NE.U32.AND UP0, UPT, UR8, URZ, UPT ;  /* 0x0000003f0800728c */ /* 0x000fc4000bf05070 */
[----:B------:R-:W-:Y:S02]  /*1d10*/  ULOP3.LUT UR18, UR16, 0x10000, URZ, 0xfc, !UPT ;  /* 0x0001000010127892 */ /* 0x000fe4000f8efc3f */
[----:B------:R-:W-:Y:S02]  /*1d20*/  UIMAD UR16, UR22, 0x300, UR12 ;  /* 0x00000300161078a4 */ /* 0x000fe4000f8e020c */
[----:B------:R-:W-:Y:S02]  /*1d30*/  ULEA UR18, UR22, UR18, 0x5 ;  /* 0x0000001216127291 */ /* 0x000fe4000f8e283f */
[----:B------:R-:W-:Y:S02]  /*1d40*/  UIADD3 UR7, UR16, 0x100, URZ ;  /* 0x0000010010077890 */ /* 0x000fe4000fffe03f */
[----:B------:R-:W-:Y:S01]  /*1d50*/  UIADD3 UR8, UR16, 0x200, URZ ;  /* 0x0000020010087890 */ /* 0x000fe2000fffe03f */
[----:B------:R-:W-:Y:S01]  /*1d60*/  UMOV UR17, 0xc0000010 ;  /* 0xc000001000117882 */ /* 0x000fe20000000000 */
[----:B------:R-:W-:Y:S01]  /*1d70*/  UMOV UR19, 0xc0000010 ;  /* 0xc000001000137882 */ /* 0x000fe20000000000 */
[----:B------:R-:W-:-:S02]  /*1d80*/  UIADD3 UR6, UR6, 0x1, URZ ;  /* 0x0000000106067890 */ /* 0x000fc4000fffe03f */
[----:B------:R-:W-:Y:S01]  /*1d90*/  QGMMA.64x16x32.F32.E4M3.E4M3 R40, gdesc[UR16], R40, UP0 ;  /* 0x00200000102879f3 */ /* 0x000fe2000bf00828 */
[----:B------:R-:W-:Y:S01]  /*1da0*/  UMOV UR16, UR7 ;  /* 0x0000000700107c82 */ /* 0x000fe20008000000 */
[----:B------:R-:W-:Y:S02]  /*1db0*/  UMOV UR17, 0xc0000010 ;  /* 0xc000001000117882 */ /* 0x000fe40000000000 */
[----:B------:R-:W-:Y:S01]  /*1dc0*/  QGMMA.64x16x32.F32.E4M3.E4M3 R32, gdesc[UR16], R32, UP0 ;  /* 0x00200000102079f3 */ /* 0x000fe2000bf00820 */
[----:B------:R-:W-:Y:S01]  /*1dd0*/  UMOV UR16, UR8 ;  /* 0x0000000800107c82 */ /* 0x000fe20008000000 */
[----:B------:R-:W-:Y:S02]  /*1de0*/  UMOV UR17, 0xc0000010 ;  /* 0xc000001000117882 */ /* 0x000fe40000000000 */
[----:B------:R-:W-:Y:S01]  /*1df0*/  QGMMA.64x16x32.F32.E4M3.E4M3 R24, gdesc[UR16], R24, UP0, gsb0 ;  /* 0x00200000101879f3 */ /* 0x000fe2000b800818 */
[----:B------:R-:W-:-:S04]  /*1e00*/  UISETP.NE.AND UP0, UPT, UR6, UR24, UPT ;  /* 0x000000180600728c */ /* 0x000fc8000bf05270 */
[----:B------:R-:W-:-:S06]  /*1e10*/  USEL UR7, URZ, 0x1, UP0 ;  /* 0x000000013f077887 */ /* 0x000fcc0008000000 */
[----:B------:R-:W-:Y:S01]  /*1e20*/  ISETP.NE.AND P0, PT, RZ, UR7, PT ;  /* 0x00000007ff007c0c */ /* 0x000fe2000bf05270 */
[----:B------:R-:W-:-:S12]  /*1e30*/  WARPGROUP.DEPBAR.LE gsb0, 0x1 ;  /* 0x00008000000079c5 */ /* 0x000fd80000010100 */
[----:B------:R-:W-:Y:S05]  /*1e40*/  @!P0 BRA `(.L_x_25) ;  /* 0x0000000000688947 */ /* 0x000fea0003800000 */
[----:B------:R-:W-:Y:S02]  /*1e50*/  WARPGROUP.DEPBAR.LE gsb0, 0x0 ;  /* 0x00008000000079c5 */ /* 0x000fe40000010000 */
[----:B------:R-:W-:-:S01]  /*1e60*/  FADD R73, R40, R73 ;  /* 0x0000004928497221 */ /* 0x000fc20000000000 */
[----:B------:R-:W-:Y:S01]  /*1e70*/  FADD R72, R41, R72 ;  /* 0x0000004829487221 */ /* 0x000fe20000000000 */
        /* <DEDUP_REMOVED lines=22> */
[----:B------:R-:W-:-:S06]  /*1fe0*/  UMOV UR6, URZ ;  /* 0x0000003f00067c82 */ /* 0x000fcc0008000000 */
.L_x_25:
[----:B------:R-:W-:Y:S05]  /*1ff0*/  @!P1 BRA `(.L_x_26) ;  /* 0x0000000000049947 */ /* 0x000fea0003800000 */
[----:B------:R-:W-:Y:S01]  /*2000*/  BPT.TRAP 0x1 ;  /* 0x000000040000795c */ /* 0x000fe20000300000 */
.L_x_26:
[----:B------:R-:W-:Y:S01]  /*2010*/  ULEA UR8, UR23, UR11, 0x3 ;  /* 0x0000000b17087291 */ /* 0x000fe2000f8e183f */
[----:B------:R-:W-:-:S03]  /*2020*/  ISETP.GT.U32.AND P0, PT, R0, 0x1, PT ;  /* 0x000000010000780c */ /* 0x000fc60003f04070 */
[----:B------:R-:W-:-:S04]  /*2030*/  UIADD3 UR8, UR8, 0x90, URZ ;  /* 0x0000009008087890 */ /* 0x000fc8000fffe03f */
[----:B------:R-:W-:-:S09]  /*2040*/  UPRMT UR8, URZ, 0x654, UR8 ;  /* 0x000006543f087896 */ /* 0x000fd20008000008 */
[----:B------:R-:W-:Y:S01]  /*2050*/  SYNCS.ARRIVE.TRANS64.RED.A1T0 RZ, [UR8], RZ ;  /* 0x000000ffffff79a7 */ /* 0x000fe20008100408 */
[----:B------:R-:W-:Y:S05]  /*2060*/  @P0 BRA `(.L_x_27) ;  /* 0x0000000000040947 */ /* 0x000fea0003800000 */
[----:B------:R-:W-:Y:S01]  /*2070*/  BPT.TRAP 0x1 ;  /* 0x000000040000795c */ /* 0x000fe20000300000 */
.L_x_27:
[----:B------:R-:W-:Y:S01]  /*2080*/  UIADD3 UR22, UR22, 0x1, URZ ;  /* 0x0000000116167890 */ /* 0x000fe2000fffe03f */
[C---:B------:R-:W-:Y:S01]  /*2090*/  ISETP.GT.AND P0, PT, R21.reuse, 0x1, PT ;  /* 0x000000011500780c */ /* 0x040fe20003f04270 */
[----:B------:R-:W-:Y:S01]  /*20a0*/  UIADD3 UR23, UR23, 0x1, URZ ;  /* 0x0000000117177890 */ /* 0x000fe2000fffe03f */
[----:B------:R-:W-:Y:S01]  /*20b0*/  VIADD R21, R21, 0xffffffff ;  /* 0xffffffff15157836 */ /* 0x000fe20000000000 */
[----:B------:R-:W-:Y:S02]  /*20c0*/  UISETP.NE.AND UP0, UPT, UR22, 0x12, UPT ;  /* 0x000000121600788c */ /* 0x000fe4000bf05270 */
[----:B------:R-:W-:Y:S02]  /*20d0*/  UISETP.NE.AND UP1, UPT, UR23, 0x12, UPT ;  /* 0x000000121700788c */ /* 0x000fe4000bf25270 */
[----:B------:R-:W-:Y:S02]  /*20e0*/  USEL UR8, URZ, 0x1, UP0 ;  /* 0x000000013f087887 */ /* 0x000fe40008000000 */
[----:B------:R-:W-:-:S02]  /*20f0*/  USEL UR22, UR22, URZ, UP0 ;  /* 0x0000003f16167287 */ /* 0x000fc40008000000 */
[----:B------:R-:W-:Y:S02]  /*2100*/  USEL UR23, UR23, URZ, UP1 ;  /* 0x0000003f17177287 */ /* 0x000fe40008800000 */
[----:B------:R-:W-:Y:S01]  /*2110*/  LOP3.LUT R68, R68, UR8, RZ, 0x3c, !PT ;  /* 0x0000000844447c12 */ /* 0x000fe2000f8e3cff */
[----:B------:R-:W-:Y:S01]  /*2120*/  UMOV UR8, 0x1 ;  /* 0x0000000100087882 */ /* 0x000fe20000000000 */
[----:B------:R-:W-:Y:S08]  /*2130*/  @P0 BRA `(.L_x_28) ;  /* 0xfffffff800a00947 */ /* 0x000ff0000383ffff */
.L_x_20:
[----:B------:R-:W-:Y:S01]  /*2140*/  UISETP.NE.AND UP0, UPT, UR6, URZ, UPT ;  /* 0x0000003f0600728c */ /* 0x000fe2000bf05270 */
[----:B------:R-:W4:Y:S03]  /*2150*/  LDC R21, c[0x0][0x28c] ;  /* 0x0000a300ff157b82 */ /* 0x000f260000000800 */
[----:B------:R-:W-:-:S06]  /*2160*/  USEL UR6, URZ, 0x1, !UP0 ;  /* 0x000000013f067887 */ /* 0x000fcc000c000000 */
[----:B------:R-:W-:Y:S02]  /*2170*/  ISETP.NE.AND P0, PT, RZ, UR6, PT ;  /* 0x00000006ff007c0c */ /* 0x000fe4000bf05270 */
[----:B----4-:R-:W-:-:S11]  /*2180*/  ISETP.GE.AND P1, PT, R21, 0x1, PT ;  /* 0x000000011500780c */ /* 0x010fd60003f26270 */
[----:B------:R-:W-:Y:S05]  /*2190*/  @!P0 BRA `(.L_x_29) ;  /* 0x0000000000648947 */ /* 0x000fea0003800000 */
[----:B------:R-:W-:Y:S02]  /*21a0*/  WARPGROUP.DEPBAR.LE gsb0, 0x0 ;  /* 0x00008000000079c5 */ /* 0x000fe40000010000 */
[----:B------:R-:W-:Y:S01]  /*21b0*/  FADD R73, R40, R73 ;  /* 0x0000004928497221 */ /* 0x000fe20000000000 */
        /* <DEDUP_REMOVED lines=22> */
[----:B------:R-:W-:-:S07]  /*2320*/  FADD R19, R19, R31 ;  /* 0x0000001f13137221 */ /* 0x000fce0000000000 */
.L_x_29:
[----:B------:R-:W-:Y:S02]  /*2330*/  WARPGROUP.DEPBAR.LE gsb0, 0x0 ;  /* 0x00008000000079c5 */ /* 0x000fe40000010000 */
[----:B------:R-:W-:Y:S05]  /*2340*/  @!P1 BRA `(.L_x_30) ;  /* 0x0000000000389947 */ /* 0x000fea0003800000 */
[----:B------:R-:W-:-:S13]  /*2350*/  ISETP.NE.AND P0, PT, R70, 0x3, PT ;  /* 0x000000034600780c */ /* 0x000fda0003f05270 */
[----:B------:R-:W-:Y:S05]  /*2360*/  @!P0 BRA `(.L_x_31) ;  /* 0x0000000000048947 */ /* 0x000fea0003800000 */
[----:B------:R-:W-:Y:S01]  /*2370*/  BPT.TRAP 0x1 ;  /* 0x000000040000795c */ /* 0x000fe20000300000 */
.L_x_31:
[----:B------:R-:W-:Y:S01]  /*2380*/  UIADD3 UR8, UR10, UR5, URZ ;  /* 0x000000050a087290 */ /* 0x000fe2000fffe03f */
[----:B------:R-:W-:-:S03]  /*2390*/  ISETP.GT.U32.AND P0, PT, R0, 0x1, PT ;  /* 0x000000010000780c */ /* 0x000fc60003f04070 */
[----:B------:R-:W-:-:S04]  /*23a0*/  UIMAD.WIDE.U32 UR6, UR8, 0x38e38e39, URZ ;  /* 0x38e38e39080678a5 */ /* 0x000fc8000f8e003f */
[----:B------:R-:W-:-:S04]  /*23b0*/  USHF.R.U32.HI UR6, URZ, 0x2, UR7 ;  /* 0x000000023f067899 */ /* 0x000fc80008011607 */
[----:B------:R-:W-:-:S04]  /*23c0*/  UIMAD UR8, UR6, -0x12, UR8 ;  /* 0xffffffee060878a4 */ /* 0x000fc8000f8e0208 */
[----:B------:R-:W-:-:S04]  /*23d0*/  ULEA UR8, UR8, UR11, 0x3 ;  /* 0x0000000b08087291 */ /* 0x000fc8000f8e183f */
[----:B------:R-:W-:-:S04]  /*23e0*/  UIADD3 UR8, UR8, 0x90, URZ ;  /* 0x0000009008087890 */ /* 0x000fc8000fffe03f */
[----:B------:R-:W-:-:S09]  /*23f0*/  UPRMT UR8, URZ, 0x654, UR8 ;  /* 0x000006543f087896 */ /* 0x000fd20008000008 */
[----:B------:R-:W-:Y:S01]  /*2400*/  SYNCS.ARRIVE.TRANS64.RED.A1T0 RZ, [UR8], RZ ;  /* 0x000000ffffff79a7 */ /* 0x000fe20008100408 */
[----:B------:R-:W-:Y:S05]  /*2410*/  @P0 BRA `(.L_x_30) ;  /* 0x0000000000040947 */ /* 0x000fea0003800000 */
[----:B------:R-:W-:Y:S01]  /*2420*/  BPT.TRAP 0x1 ;  /* 0x000000040000795c */ /* 0x000fe20000300000 */
.L_x_30:
[----:B------:R-:W-:Y:S01]  /*2430*/  IMAD.SHL.U32 R25, R20, 0x10, RZ ;  /* 0x0000001014197824 */ /* 0x000fe200078e00ff */
[----:B------:R-:W-:Y:S01]  /*2440*/  UIADD3 UR5, UR9, UR5, URZ ;  /* 0x0000000509057290 */ /* 0x000fe2000fffe03f */
[----:B------:R-:W-:Y:S01]  /*2450*/  SHF.R.S32.HI R32, RZ, 0x1f, R69 ;  /* 0x0000001fff207819 */ /* 0x000fe20000011445 */
[----:B------:R-:W-:Y:S01]  /*2460*/  UISETP.GE.U32.AND UP1, UPT, UR9, 0x12, UPT ;  /* 0x000000120900788c */ /* 0x000fe2000bf26070 */
[----:B------:R-:W-:Y:S01]  /*2470*/  IMAD R27, R67, 0x180, RZ ;  /* 0x00000180431b7824 */ /* 0x000fe200078e02ff */
[----:B------:R-:W-:Y:S01]  /*2480*/  ULDC UR11, c[0x0][0x288] ;  /* 0x0000a200000b7ab9 */ /* 0x000fe20000000800 */
[C---:B------:R-:W-:Y:S01]  /*2490*/  LOP3.LUT R30, R25.reuse, 0x6, R2, 0xf8, !PT ;  /* 0x00000006191e7812 */ /* 0x040fe200078ef802 */
[----:B------:R-:W-:Y:S01]  /*24a0*/  ULDC.64 UR6, c[0x0][0x5d0] ;  /* 0x0001740000067ab9 */ /* 0x000fe20000000a00 */
[----:B------:R-:W-:Y:S01]  /*24b0*/  UISETP.GT.U32.AND UP0, UPT, UR5, 0x11, UPT ;  /* 0x000000110500788c */ /* 0x000fe2000bf04070 */
[----:B------:R-:W-:Y:S01]  /*24c0*/  ISETP.GE.AND P0, PT, R25, UR11, PT ;  /* 0x0000000b19007c0c */ /* 0x000fe2000bf06270 */
[----:B------:R-:W-:Y:S01]  /*24d0*/  IMAD R20, R32, UR6, RZ ;  /* 0x0000000620147c24 */ /* 0x000fe2000f8e02ff */
[----:B------:R-:W-:Y:S01]  /*24e0*/  SHF.R.S32.HI R31, RZ, 0x1f, R30 ;  /* 0x0000001fff1f7819 */ /* 0x000fe2000001141e */
[----:B------:R-:W-:Y:S01]  /*24f0*/  ULDC UR12, c[0x0][0x284] ;  /* 0x0000a100000c7ab9 */ /* 0x000fe20000000800 */
[----:B------:R-:W-:Y:S01]  /*2500*/  UISETP.LT.U32.AND UP0, UPT, UR9, 0x12, UP0 ;  /* 0x000000120900788c */ /* 0x000fe20008701070 */
[----:B------:R-:W-:Y:S01]  /*2510*/  ISETP.GE.OR P0, PT, R27, UR12, P0 ;  /* 0x0000000c1b007c0c */ /* 0x000fe20008706670 */
[C---:B------:R-:W-:Y:S01]  /*2520*/  IMAD R33, R69.reuse, UR7, R20 ;  /* 0x0000000745217c24 */ /* 0x040fe2000f8e0214 */
[----:B------:R-:W-:Y:S01]  /*2530*/  ULDC.64 UR16, c[0x0][0x5c8] ;  /* 0x0001720000107ab9 */ /* 0x000fe20000000a00 */
[----:B------:R-:W-:Y:S01]  /*2540*/  IMAD.WIDE.U32 R20, R69, UR6, R30 ;  /* 0x0000000645147c25 */ /* 0x000fe2000f8e001e */
[----:B------:R-:W-:-:S02]  /*2550*/  @UP1 UIMAD.WIDE.U32 UR6, UR5, 0x38e38e39, URZ ;  /* 0x38e38e39050618a5 */ /* 0x000fc4000f8e003f */
[----:B------:R-:W-:Y:S01]  /*2560*/  USEL UR8, URZ, 0x1, !UP0 ;  /* 0x000000013f087887 */ /* 0x000fe2000c000000 */
[----:B------:R-:W-:Y:S01]  /*2570*/  IMAD.WIDE R28, R67, 0x180, R4 ;  /* 0x00000180431c7825 */ /* 0x000fe200078e0204 */
[----:B------:R-:W-:Y:S02]  /*2580*/  @UP1 USHF.R.U32.HI UR6, URZ, 0x2, UR7 ;  /* 0x000000023f061899 */ /* 0x000fe40008011607 */
[----:B------:R-:W-:Y:S01]  /*2590*/  ULOP3.LUT UR4, UR4, UR8, URZ, 0x3c, !UPT ;  /* 0x0000000804047292 */ /* 0x000fe2000f8e3c3f */
[----:B------:R-:W-:Y:S02]  /*25a0*/  IMAD.IADD R21, R21, 0x1, R33 ;  /* 0x0000000115157824 */ /* 0x000fe400078e0221 */
[----:B------:R-:W-:Y:S01]  /*25b0*/  IMAD R33, R29, UR16, RZ ;  /* 0x000000101d217c24 */ /* 0x000fe2000f8e02ff */
[----:B------:R-:W-:Y:S01]  /*25c0*/  @UP1 ULOP3.LUT UR4, UR4, 0x1, UR6, 0x78, !UPT ;  /* 0x0000000104041892 */ /* 0x000fe2000f8e7806 */
[----:B------:R-:W-:-:S04]  /*25d0*/  IMAD.WIDE.U32 R20, R28, UR16, R20 ;  /* 0x000000101c147c25 */ /* 0x000fc8000f8e0014 */
[----:B------:R-:W-:Y:S02]  /*25e0*/  IMAD R33, R28, UR17, R33 ;  /* 0x000000111c217c24 */ /* 0x000fe4000f8e0221 */
[----:B------:R-:W-:Y:S01]  /*25f0*/  IMAD.MOV.U32 R24, RZ, RZ, -0x1 ;  /* 0xffffffffff187424 */ /* 0x000fe200078e00ff */
[----:B------:R-:W-:Y:S06]  /*2600*/  @P0 BRA `(.L_x_32) ;  /* 0x00000024009c0947 */ /* 0x000fec0003800000 */
[----:B---3-5:R-:W-:Y:S01]  /*2610*/  FSETP.NEU.AND P0, PT, R7, RZ, PT ;  /* 0x000000ff0700720b */ /* 0x028fe20003f0d000 */
[----:B------:R-:W-:Y:S01]  /*2620*/  BSSY B0, `(.L_x_32) ;  /* 0x0000265000007945 */ /* 0x000fe20003800000 */
[----:B------:R-:W-:Y:S02]  /*2630*/  IMAD.IADD R26, R21, 0x1, R33 ;  /* 0x00000001151a7824 */ /* 0x000fe400078e0221 */
[----:B------:R-:W-:Y:S02]  /*2640*/  IMAD.IADD R27, R18, 0x1, -R27 ;  /* 0x00000001121b7824 */ /* 0x000fe400078e0a1b */
[----:B------:R-:W-:-:S07]  /*2650*/  IMAD.IADD R25, R15, 0x1, -R25 ;  /* 0x000000010f197824 */ /* 0x000fce00078e0a19 */
[----:B------:R-:W-:Y:S05]  /*2660*/  @!P0 BRA `(.L_x_33) ;  /* 0x0000001800088947 */ /* 0x000fea0003800000 */
[----:B------:R-:W-:Y:S01]  /*2670*/  ULDC.64 UR6, c[0x0][0x5b8] ;  /* 0x00016e0000067ab9 */ /* 0x000fe20000000a00 */
[----:B------:R-:W-:Y:S01]  /*2680*/  ISETP.GE.AND P1, PT, R27, 0x1, PT ;  /* 0x000000011b00780c */ /* 0x000fe20003f26270 */
[----:B------:R-:W-:Y:S01]  /*2690*/  IMAD R32, R32, UR6, RZ ;  /* 0x0000000620207c24 */ /* 0x000fe2000f8e02ff */
[----:B------:R-:W-:Y:S01]  /*26a0*/  ULDC.64 UR16, c[0x0][0x5a8] ;  /* 0x00016a0000107ab9 */ /* 0x000fe20000000a00 */
[----:B------:R-:W-:Y:S01]  /*26b0*/  IMAD.WIDE.U32 R30, R69, UR6, R30 ;  /* 0x00000006451e7c25 */ /* 0x000fe2000f8e001e */
[----:B------:R-:W-:-:S03]  /*26c0*/  ISETP.LT.OR P3, PT, R25, 0x1, !P1 ;  /* 0x000000011900780c */ /* 0x000fc60004f61670 */
[----:B------:R-:W-:Y:S01]  /*26d0*/  IMAD R69, R69, UR7, R32 ;  /* 0x0000000745457c24 */ /* 0x000fe2000f8e0220 */
[----:B------:R-:W-:Y:S02]  /*26e0*/  ULDC.64 UR6, c[0x0][0x5b0] ;  /* 0x00016c0000067ab9 */ /* 0x000fe40000000a00 */
[----:B------:R-:W-:Y:S02]  /*26f0*/  IMAD R35, R29, UR6, RZ ;  /* 0x000000061d237c24 */ /* 0x000fe4000f8e02ff */
[----:B------:R-:W-:Y:S02]  /*2700*/  IMAD.IADD R31, R31, 0x1, R69 ;  /* 0x000000011f1f7824 */ /* 0x000fe400078e0245 */
[C---:B------:R-:W-:Y:S02]  /*2710*/  IMAD R35, R28.reuse, UR7, R35 ;  /* 0x000000071c237c24 */ /* 0x040fe4000f8e0223 */
[----:B------:R-:W-:Y:S01]  /*2720*/  IMAD.WIDE.U32 R32, R28, UR6, R30 ;  /* 0x000000061c207c25 */ /* 0x000fe2000f8e001e */
[----:B------:R-:W3:Y:S02]  /*2730*/  @!P3 LDC.64 R38, c[0x0][0x5c0] ;  /* 0x00017000ff26bb82 */ /* 0x000ee40000000a00 */
[----:B------:R-:W-:-:S02]  /*2740*/  IADD3 R34, P0, R32, UR16, RZ ;  /* 0x0000001020227c10 */ /* 0x000fc4000ff1e0ff */
[----:B------:R-:W-:Y:S02]  /*2750*/  PRMT R32, RZ, 0x7610, R32 ;  /* 0x00007610ff207816 */ /* 0x000fe40000000020 */
[----:B------:R-:W-:-:S05]  /*2760*/  IADD3.X R35, R33, UR17, R35, P0, !PT ;  /* 0x0000001121237c10 */ /* 0x000fca00087fe423 */
[----:B------:R-:W4:Y:S01]  /*2770*/  @!P3 LDG.E.U8 R32, desc[UR20][R34.64] ;  /* 0x000000142220b981 */ /* 0x000f22000c1e1100 */
[----:B------:R-:W-:-:S13]  /*2780*/  ISETP.LT.OR P2, PT, R25, 0x2, !P1 ;  /* 0x000000021900780c */ /* 0x000fda0004f41670 */
[----:B------:R-:W5:Y:S01]  /*2790*/  @!P2 LDC.64 R42, c[0x0][0x5c0] ;  /* 0x00017000ff2aab82 */ /* 0x000f620000000a00 */
[----:B----4-:R-:W-:-:S04]  /*27a0*/  LOP3.LUT R32, R32, 0xff, RZ, 0xc0, !PT ;  /* 0x000000ff20207812 */ /* 0x010fc800078ec0ff */
[----:B------:R-:W-:-:S05]  /*27b0*/  F2FP.F16.E4M3.UNPACK_B R32, R32 ;  /* 0x00000020ff20723e */ /* 0x000fca00020006ff */
[----:B------:R-:W-:-:S05]  /*27c0*/  HADD2.F32 R32, -RZ, R32.H0_H0 ;  /* 0x20000020ff207230 */ /* 0x000fca0000004100 */
[----:B------:R-:W-:Y:S01]  /*27d0*/  FMUL R36, R32, R7 ;  /* 0x0000000720247220 */ /* 0x000fe20000400000 */
[----:B---3--:R-:W-:-:S03]  /*27e0*/  @!P3 IADD3 R32, P0, R20, R38, RZ ;  /* 0x000000261420b210 */ /* 0x008fc60007f1e0ff */
[----:B--2---:R-:W-:Y:S02]  /*27f0*/  FFMA R36, R73, R6, R36 ;  /* 0x0000000649247223 */ /* 0x004fe40000000024 */
[----:B------:R-:W-:-:S03]  /*2800*/  @!P3 IMAD.X R33, R26, 0x1, R39, P0 ;  /* 0x000000011a21b824 */ /* 0x000fc600000e0627 */
[----:B------:R-:W-:Y:S02]  /*2810*/  F2FP.SATFINITE.E4M3.F32.PACK_AB_MERGE_C R41, RZ, R36, RZ ;  /* 0x00000024ff29723e */ /* 0x000fe400048070ff */
[----:B------:R-:W-:-:S03]  /*2820*/  PRMT R36, RZ, 0x7610, R36 ;  /* 0x00007610ff247816 */ /* 0x000fc60000000024 */
[----:B------:R2:W-:Y:S04]  /*2830*/  @!P3 STG.E.U8 desc[UR20][R32.64], R41 ;  /* 0x000000292000b986 */ /* 0x0005e8000c101114 */
[----:B------:R-:W3:Y:S01]  /*2840*/  @!P2 LDG.E.U8 R36, desc[UR20][R34.64+0x1] ;  /* 0x000001142224a981 */ /* 0x000ee2000c1e1100 */
[----:B------:R-:W-:-:S05]  /*2850*/  IADD3 R39, P0, R28, 0x8, RZ ;  /* 0x000000081c277810 */ /* 0x000fca0007f1e0ff */
[----:B------:R-:W-:Y:S01]  /*2860*/  IMAD.X R38, RZ, RZ, R29, P0 ;  /* 0x000000ffff267224 */ /* 0x000fe200000e061d */
[----:B------:R-:W-:Y:S01]  /*2870*/  ISETP.GE.AND P0, PT, R27, 0x9, PT ;  /* 0x000000091b00780c */ /* 0x000fe20003f06270 */
[----:B--2---:R-:W-:-:S03]  /*2880*/  IMAD.WIDE.U32 R32, R39, UR6, R30 ;  /* 0x0000000627207c25 */ /* 0x004fc6000f8e001e */
[----:B------:R-:W-:-:S13]  /*2890*/  ISETP.LT.OR P3, PT, R25, 0x1, !P0 ;  /* 0x000000011900780c */ /* 0x000fda0004761670 */
[----:B------:R-:W2:Y:S01]  /*28a0*/  @!P3 LDC.64 R44, c[0x0][0x5c0] ;  /* 0x00017000ff2cbb82 */ /* 0x000ea20000000a00 */
[----:B---3--:R-:W-:-:S04]  /*28b0*/  LOP3.LUT R36, R36, 0xff, RZ, 0xc0, !PT ;  /* 0x000000ff24247812 */ /* 0x008fc800078ec0ff */
[----:B------:R-:W-:-:S05]  /*28c0*/  F2FP.F16.E4M3.UNPACK_B R36, R36 ;  /* 0x00000024ff24723e */ /* 0x000fca00020006ff */
[----:B------:R-:W-:-:S05]  /*28d0*/  HADD2.F32 R36, -RZ, R36.H0_H0 ;  /* 0x20000024ff247230 */ /* 0x000fca0000004100 */
[----:B------:R-:W-:Y:S01]  /*28e0*/  FMUL R37, R36, R7 ;  /* 0x0000000724257220 */ /* 0x000fe20000400000 */
[----:B------:R-:W-:Y:S01]  /*28f0*/  IMAD R36, R38, UR6, RZ ;  /* 0x0000000626247c24 */ /* 0x000fe2000f8e02ff */
[----:B-----5:R-:W-:Y:S02]  /*2900*/  @!P2 IADD3 R38, P5, R20, R42, RZ ;  /* 0x0000002a1426a210 */ /* 0x020fe40007fbe0ff */
[----:B------:R-:W-:Y:S01]  /*2910*/  FFMA R37, R72, R6, R37 ;  /* 0x0000000648257223 */ /* 0x000fe20000000025 */
[----:B------:R-:W-:Y:S01]  /*2920*/  IMAD R41, R39, UR7, R36 ;  /* 0x0000000727297c24 */ /* 0x000fe2000f8e0224 */
[----:B------:R-:W-:Y:S01]  /*2930*/  IADD3 R36, P4, R32, UR16, RZ ;  /* 0x0000001020247c10 */ /* 0x000fe2000ff9e0ff */
[----:B------:R-:W-:Y:S01]  /*2940*/  @!P2 IMAD.X R39, R26, 0x1, R43, P5 ;  /* 0x000000011a27a824 */ /* 0x000fe200028e062b */
[----:B------:R-:W-:Y:S02]  /*2950*/  PRMT R32, RZ, 0x7610, R32 ;  /* 0x00007610ff207816 */ /* 0x000fe40000000020 */
[----:B------:R-:W-:-:S02]  /*2960*/  F2FP.SATFINITE.E4M3.F32.PACK_AB_MERGE_C R43, RZ, R37, RZ ;  /* 0x00000025ff2b723e */ /* 0x000fc400048070ff */
[----:B------:R-:W-:-:S03]  /*2970*/  IADD3.X R37, R33, UR17, R41, P4, !PT ;  /* 0x0000001121257c10 */ /* 0x000fc6000a7fe429 */
[----:B------:R3:W-:Y:S04]  /*2980*/  @!P2 STG.E.U8 desc[UR20][R38.64+0x1], R43 ;  /* 0x0000012b2600a986 */ /* 0x0007e8000c101114 */
[----:B------:R-:W4:Y:S01]  /*2990*/  @!P3 LDG.E.U8 R32, desc[UR20][R36.64] ;  /* 0x000000142420b981 */ /* 0x000f22000c1e1100 */
[----:B------:R-:W-:Y:S02]  /*29a0*/  ISETP.LT.OR P2, PT, R25, 0x2, !P0 ;  /* 0x000000021900780c */ /* 0x000fe40004741670 */
[----:B---3--:R-:W-:-:S11]  /*29b0*/  PRMT R38, RZ, 0x7610, R38 ;  /* 0x00007610ff267816 */ /* 0x008fd60000000026 */
[----:B------:R-:W3:Y:S01]  /*29c0*/  @!P2 LDC.64 R42, c[0x0][0x5c0] ;  /* 0x00017000ff2aab82 */ /* 0x000ee20000000a00 */
[----:B----4-:R-:W-:-:S04]  /*29d0*/  LOP3.LUT R32, R32, 0xff, RZ, 0xc0, !PT ;  /* 0x000000ff20207812 */ /* 0x010fc800078ec0ff */
[----:B------:R-:W-:-:S05]  /*29e0*/  F2FP.F16.E4M3.UNPACK_B R32, R32 ;  /* 0x00000020ff20723e */ /* 0x000fca00020006ff */
[----:B------:R-:W-:-:S05]  /*29f0*/  HADD2.F32 R32, -RZ, R32.H0_H0 ;  /* 0x20000020ff207230 */ /* 0x000fca0000004100 */
[----:B------:R-:W-:Y:S01]  /*2a00*/  FMUL R40, R32, R7 ;  /* 0x0000000720287220 */ /* 0x000fe20000400000 */
[----:B--2---:R-:W-:-:S03]  /*2a10*/  @!P3 IADD3 R32, P4, P5, R20, R44, R11 ;  /* 0x0000002c1420b210 */ /* 0x004fc60007d9e00b */
[----:B------:R-:W-:Y:S01]  /*2a20*/  FFMA R40, R71, R6, R40 ;  /* 0x0000000647287223 */ /* 0x000fe20000000028 */
[----:B------:R-:W-:-:S04]  /*2a30*/  @!P3 IADD3.X R33, R26, R45, R13, P4, P5 ;  /* 0x0000002d1a21b210 */ /* 0x000fc800027ea40d */
[----:B------:R-:W-:-:S05]  /*2a40*/  F2FP.SATFINITE.E4M3.F32.PACK_AB_MERGE_C R41, RZ, R40, RZ ;  /* 0x00000028ff29723e */ /* 0x000fca00048070ff */
[----:B------:R2:W-:Y:S04]  /*2a50*/  @!P3 STG.E.U8 desc[UR20][R32.64], R41 ;  /* 0x000000292000b986 */ /* 0x0005e8000c101114 */
[----:B------:R-:W4:Y:S01]  /*2a60*/  @!P2 LDG.E.U8 R38, desc[UR20][R36.64+0x1] ;  /* 0x000001142426a981 */ /* 0x000f22000c1e1100 */
[----:B------:R-:W-:Y:S02]  /*2a70*/  ISETP.LT.OR P3, PT, R25, 0x9, !P1 ;  /* 0x000000091900780c */ /* 0x000fe40004f61670 */
[----:B--2---:R-:W-:Y:S02]  /*2a80*/  PRMT R32, RZ, 0x7610, R32 ;  /* 0x00007610ff207816 */ /* 0x004fe40000000020 */
[----:B----4-:R-:W-:-:S04]  /*2a90*/  LOP3.LUT R38, R38, 0xff, RZ, 0xc0, !PT ;  /* 0x000000ff26267812 */ /* 0x010fc800078ec0ff */
[----:B------:R-:W-:-:S05]  /*2aa0*/  F2FP.F16.E4M3.UNPACK_B R38, R38 ;  /* 0x00000026ff26723e */ /* 0x000fca00020006ff */
[----:B------:R-:W-:-:S05]  /*2ab0*/  HADD2.F32 R38, -RZ, R38.H0_H0 ;  /* 0x20000026ff267230 */ /* 0x000fca0000004100 */
[----:B------:R-:W-:Y:S01]  /*2ac0*/  FMUL R39, R38, R7 ;  /* 0x0000000726277220 */ /* 0x000fe20000400000 */
[----:B---3--:R-:W-:-:S03]  /*2ad0*/  @!P2 IADD3 R38, P4, P5, R20, R42, R11 ;  /* 0x0000002a1426a210 */ /* 0x008fc60007d9e00b */
[----:B------:R-:W-:Y:S01]  /*2ae0*/  FFMA R64, R64, R6, R39 ;  /* 0x0000000640407223 */ /* 0x000fe20000000027 */
[----:B------:R-:W-:Y:S02]  /*2af0*/  @!P2 IADD3.X R39, R26, R43, R13, P4, P5 ;  /* 0x0000002b1a27a210 */ /* 0x000fe400027ea40d */
[----:B------:R-:W2:Y:S02]  /*2b00*/  @!P3 LDC.64 R42, c[0x0][0x5c0] ;  /* 0x00017000ff2abb82 */ /* 0x000ea40000000a00 */
[----:B------:R-:W-:-:S05]  /*2b10*/  F2FP.SATFINITE.E4M3.F32.PACK_AB_MERGE_C R41, RZ, R64, RZ ;  /* 0x00000040ff29723e */ /* 0x000fca00048070ff */
[----:B------:R3:W-:Y:S04]  /*2b20*/  @!P2 STG.E.U8 desc[UR20][R38.64+0x1], R41 ;  /* 0x000001292600a986 */ /* 0x0007e8000c101114 */
[----:B------:R-:W4:Y:S01]  /*2b30*/  @!P3 LDG.E.U8 R32, desc[UR20][R34.64+0x8] ;  /* 0x000008142220b981 */ /* 0x000f22000c1e1100 */
[----:B------:R-:W-:Y:S02]  /*2b40*/  ISETP.LT.OR P1, PT, R25, 0xa, !P1 ;  /* 0x0000000a1900780c */ /* 0x000fe40004f21670 */
[----:B---3--:R-:W-:Y:S02]  /*2b50*/  PRMT R38, RZ, 0x7610, R38 ;  /* 0x00007610ff267816 */ /* 0x008fe40000000026 */
[----:B----4-:R-:W-:-:S04]  /*2b60*/  LOP3.LUT R32, R32, 0xff, RZ, 0xc0, !PT ;  /* 0x000000ff20207812 */ /* 0x010fc800078ec0ff */
[----:B------:R-:W-:-:S05]  /*2b70*/  F2FP.F16.E4M3.UNPACK_B R32, R32 ;  /* 0x00000020ff20723e */ /* 0x000fca00020006ff */
[----:B------:R-:W-:-:S05]  /*2b80*/  HADD2.F32 R32, -RZ, R32.H0_H0 ;  /* 0x20000020ff207230 */ /* 0x000fca0000004100 */
[----:B------:R-:W-:Y:S01]  /*2b90*/  FMUL R40, R32, R7 ;  /* 0x0000000720287220 */ /* 0x000fe20000400000 */
[----:B--2---:R-:W-:-:S03]  /*2ba0*/  @!P3 IADD3 R32, P2, R20, R42, RZ ;  /* 0x0000002a1420b210 */ /* 0x004fc60007f5e0ff */
[----:B------:R-:W-:Y:S02]  /*2bb0*/  FFMA R40, R65, R6, R40 ;  /* 0x0000000641287223 */ /* 0x000fe40000000028 */
[----:B------:R-:W-:Y:S02]  /*2bc0*/  @!P3 IMAD.X R33, R26, 0x1, R43, P2 ;  /* 0x000000011a21b824 */ /* 0x000fe400010e062b */
[----:B------:R-:W2:Y:S01]  /*2bd0*/  @!P1 LDC.64 R42, c[0x0][0x5c0] ;  /* 0x00017000ff2a9b82 */ /* 0x000ea20000000a00 */
        /* <DEDUP_REMOVED lines=17> */
[----:B----4-:R-:W-:-:S04]  /*2cf0*/  LOP3.LUT R32, R32, 0xff, RZ, 0xc0, !PT ;  /* 0x000000ff20207812 */ /* 0x010fc800078ec0ff */
[----:B------:R-:W-:-:S05]  /*2d00*/  F2FP.F16.E4M3.UNPACK_B R32, R32 ;  /* 0x00000020ff20723e */ /* 0x000fca00020006ff */
[----:B------:R-:W-:-:S05]  /*2d10*/  HADD2.F32 R32, -RZ, R32.H0_H0 ;  /* 0x20000020ff207230 */ /* 0x000fca0000004100 */
[----:B------:R-:W-:Y:S01]  /*2d20*/  FMUL R34, R32, R7 ;  /* 0x0000000720227220 */ /* 0x000fe20000400000 */
[----:B--2---:R-:W-:-:S03]  /*2d30*/  @!P2 IADD3 R32, P0, P3, R20, R42, R11 ;  /* 0x0000002a1420a210 */ /* 0x004fc60007b1e00b */
[----:B------:R-:W-:Y:S01]  /*2d40*/  FFMA R34, R63, R6, R34 ;  /* 0x000000063f227223 */ /* 0x000fe20000000022 */
[----:B------:R-:W-:Y:S02]  /*2d50*/  @!P2 IADD3.X R33, R26, R43, R13, P0, P3 ;  /* 0x0000002b1a21a210 */ /* 0x000fe400007e640d */
[----:B------:R-:W2:Y:S02]  /*2d60*/  @!P1 LDC.64 R42, c[0x0][0x5c0] ;  /* 0x00017000ff2a9b82 */ /* 0x000ea40000000a00 */
[----:B---3--:R-:W-:Y:S02]  /*2d70*/  F2FP.SATFINITE.E4M3.F32.PACK_AB_MERGE_C R41, RZ, R34, RZ ;  /* 0x00000022ff29723e */ /* 0x008fe400048070ff */
[----:B------:R-:W-:-:S03]  /*2d80*/  PRMT R34, RZ, 0x7610, R34 ;  /* 0x00007610ff227816 */ /* 0x000fc60000000022 */
[----:B------:R3:W-:Y:S04]  /*2d90*/  @!P2 STG.E.U8 desc[UR20][R32.64+0x8], R41 ;  /* 0x000008292000a986 */ /* 0x0007e8000c101114 */
[----:B------:R2:W4:Y:S01]  /*2da0*/  @!P1 LDG.E.U8 R34, desc[UR20][R36.64+0x9] ;  /* 0x0000091424229981 */ /* 0x000522000c1e1100 */
[----:B------:R-:W-:-:S05]  /*2db0*/  IADD3 R39, P0, R28, 0x80, RZ ;  /* 0x000000801c277810 */ /* 0x000fca0007f1e0ff */
[----:B------:R-:W-:Y:S01]  /*2dc0*/  IMAD.X R38, RZ, RZ, R29, P0 ;  /* 0x000000ffff267224 */ /* 0x000fe200000e061d */
[----:B------:R-:W-:Y:S01]  /*2dd0*/  ISETP.GE.AND P0, PT, R27, 0x81, PT ;  /* 0x000000811b00780c */ /* 0x000fe20003f06270 */
[----:B---3--:R-:W-:-:S03]  /*2de0*/  IMAD.WIDE.U32 R32, R39, UR6, R30 ;  /* 0x0000000627207c25 */ /* 0x008fc6000f8e001e */
[----:B------:R-:W-:Y:S01]  /*2df0*/  ISETP.LT.OR P3, PT, R25, 0x1, !P0 ;  /* 0x000000011900780c */ /* 0x000fe20004761670 */
[----:B------:R-:W-:Y:S01]  /*2e00*/  IMAD R38, R38, UR6, RZ ;  /* 0x0000000626267c24 */ /* 0x000fe2000f8e02ff */
[----:B--2---:R-:W-:-:S03]  /*2e10*/  @!P1 IADD3 R36, P4, P5, R20, R42, R11 ;  /* 0x0000002a14249210 */ /* 0x004fc60007d9e00b */
[----:B------:R-:W-:Y:S01]  /*2e20*/  IMAD R39, R39, UR7, R38 ;  /* 0x0000000727277c24 */ /* 0x000fe2000f8e0226 */
[----:B------:R-:W-:-:S07]  /*2e30*/  @!P1 IADD3.X R37, R26, R43, R13, P4, P5 ;  /* 0x0000002b1a259210 */ /* 0x000fce00027ea40d */
[----:B------:R-:W2:Y:S01]  /*2e40*/  @!P3 LDC.64 R42, c[0x0][0x5c0] ;  /* 0x00017000ff2abb82 */ /* 0x000ea20000000a00 */
[----:B----4-:R-:W-:-:S04]  /*2e50*/  LOP3.LUT R34, R34, 0xff, RZ, 0xc0, !PT ;  /* 0x000000ff22227812 */ /* 0x010fc800078ec0ff */
[----:B------:R-:W-:-:S05]  /*2e60*/  F2FP.F16.E4M3.UNPACK_B R34, R34 ;  /* 0x00000022ff22723e */ /* 0x000fca00020006ff */
[----:B------:R-:W-:-:S05]  /*2e70*/  HADD2.F32 R34, -RZ, R34.H0_H0 ;  /* 0x20000022ff227230 */ /* 0x000fca0000004100 */
[----:B------:R-:W-:Y:S01]  /*2e80*/  FMUL R35, R34, R7 ;  /* 0x0000000722237220 */ /* 0x000fe20000400000 */
[----:B------:R-:W-:Y:S02]  /*2e90*/  IADD3 R34, P2, R32, UR16, RZ ;  /* 0x0000001020227c10 */ /* 0x000fe4000ff5e0ff */
[----:B------:R-:W-:Y:S01]  /*2ea0*/  PRMT R32, RZ, 0x7610, R32 ;  /* 0x00007610ff207816 */ /* 0x000fe20000000020 */
[----:B------:R-:W-:-:S05]  /*2eb0*/  FFMA R35, R60, R6, R35 ;  /* 0x000000063c237223 */ /* 0x000fca0000000023 */
[----:B------:R-:W-:Y:S02]  /*2ec0*/  F2FP.SATFINITE.E4M3.F32.PACK_AB_MERGE_C R41, RZ, R35, RZ ;  /* 0x00000023ff29723e */ /* 0x000fe400048070ff */
[----:B------:R-:W-:-:S03]  /*2ed0*/  IADD3.X R35, R33, UR17, R39, P2, !PT ;  /* 0x0000001121237c10 */ /* 0x000fc600097fe427 */
        /* <DEDUP_REMOVED lines=12> */
[----:B------:R-:W-:-:S05]  /*2fa0*/  F2FP.SATFINITE.E4M3.F32.PACK_AB_MERGE_C R41, RZ, R38, RZ ;  /* 0x00000026ff29723e */ /* 0x000fca00048070ff */
[----:B------:R3:W-:Y:S04]  /*2fb0*/  @!P3 STG.E.U8 desc[UR20][R32.64], R41 ;  /* 0x000000292000b986 */ /* 0x0007e8000c101114 */
[----:B------:R-:W4:Y:S01]  /*2fc0*/  @!P2 LDG.E.U8 R36, desc[UR20][R34.64+0x1] ;  /* 0x000001142224a981 */ /* 0x000f22000c1e1100 */
        /* <DEDUP_REMOVED lines=21> */
[----:B------:R-:W-:Y:S02]  /*3120*/  @!P3 IADD3 R33, P4, P5, R12, R20, R11 ;  /* 0x000000140c21b210 */ /* 0x000fe40007d9e00b */
[----:B------:R-:W-:Y:S02]  /*3130*/  ISETP.LT.OR P2, PT, R25, 0x2, !P1 ;  /* 0x000000021900780c */ /* 0x000fe40004f41670 */
[----:B------:R-:W-:Y:S02]  /*3140*/  @!P3 IADD3.X R42, R16, R26, R13, P4, P5 ;  /* 0x0000001a102ab210 */ /* 0x000fe400027ea40d */
[----:B---3--:R-:W-:-:S02]  /*3150*/  PRMT R38, RZ, 0x7610, R38 ;  /* 0x00007610ff267816 */ /* 0x008fc40000000026 */
        /* <DEDUP_REMOVED lines=19> */
[----:B--2---:R-:W-:Y:S02]  /*3290*/  @!P2 IADD3 R38, P4, R43, R44, RZ ;  /* 0x0000002c2b26a210 */ /* 0x004fe40007f9e0ff */
[----:B------:R-:W2:Y:S01]  /*32a0*/  @!P3 LDC.64 R42, c[0x0][0x5c0] ;  /* 0x00017000ff2abb82 */ /* 0x000ea20000000a00 */
[----:B------:R-:W-:Y:S02]  /*32b0*/  FFMA R56, R56, R6, R39 ;  /* 0x0000000638387223 */ /* 0x000fe40000000027 */
[----:B------:R-:W-:-:S03]  /*32c0*/  @!P2 IMAD.X R39, R40, 0x1, R45, P4 ;  /* 0x000000012827a824 */ /* 0x000fc600020e062d */
        /* <DEDUP_REMOVED lines=29> */
[----:B------:R-:W-:Y:S02]  /*34a0*/  @!P2 IADD3 R33, P0, P3, R12, R20, R11 ;  /* 0x000000140c21a210 */ /* 0x000fe40007b1e00b */
[----:B------:R-:W-:Y:S02]  /*34b0*/  ISETP.LT.OR P1, PT, R25, 0xa, !P1 ;  /* 0x0000000a1900780c */ /* 0x000fe40004f21670 */
[----:B---3--:R-:W-:-:S11]  /*34c0*/  @!P2 IADD3.X R38, R16, R26, R13, P0, P3 ;  /* 0x0000001a1026a210 */ /* 0x008fd600007e640d */
[----:B------:R-:W3:Y:S01]  /*34d0*/  @!P1 LDC.64 R44, c[0x0][0x5c0] ;  /* 0x00017000ff2c9b82 */ /* 0x000ee20000000a00 */
[----:B----4-:R-:W-:-:S04]  /*34e0*/  LOP3.LUT R32, R32, 0xff, RZ, 0xc0, !PT ;  /* 0x000000ff20207812 */ /* 0x010fc800078ec0ff */
[----:B------:R-:W-:-:S05]  /*34f0*/  F2FP.F16.E4M3.UNPACK_B R32, R32 ;  /* 0x00000020ff20723e */ /* 0x000fca00020006ff */
[----:B------:R-:W-:-:S05]  /*3500*/  HADD2.F32 R32, -RZ, R32.H0_H0 ;  /* 0x20000020ff207230 */ /* 0x000fca0000004100 */
[----:B------:R-:W-:Y:S01]  /*3510*/  FMUL R34, R32, R7 ;  /* 0x0000000720227220 */ /* 0x000fe20000400000 */
[----:B--2---:R-:W-:-:S03]  /*3520*/  @!P2 IADD3 R32, P4, R33, R42, RZ ;  /* 0x0000002a2120a210 */ /* 0x004fc60007f9e0ff */
[----:B------:R-:W-:Y:S02]  /*3530*/  FFMA R34, R55, R6, R34 ;  /* 0x0000000637227223 */ /* 0x000fe40000000022 */
[----:B------:R-:W-:-:S03]  /*3540*/  @!P2 IMAD.X R33, R38, 0x1, R43, P4 ;  /* 0x000000012621a824 */ /* 0x000fc600020e062b */
[----:B------:R-:W-:Y:S02]  /*3550*/  F2FP.SATFINITE.E4M3.F32.PACK_AB_MERGE_C R41, RZ, R34, RZ ;  /* 0x00000022ff29723e */ /* 0x000fe400048070ff */
[----:B------:R-:W-:-:S03]  /*3560*/  PRMT R34, RZ, 0x7610, R34 ;  /* 0x00007610ff227816 */ /* 0x000fc60000000022 */
[----:B------:R2:W-:Y:S04]  /*3570*/  @!P2 STG.E.U8 desc[UR20][R32.64+0x8], R41 ;  /* 0x000008292000a986 */ /* 0x0005e8000c101114 */
[----:B------:R3:W4:Y:S01]  /*3580*/  @!P1 LDG.E.U8 R34, desc[UR20][R36.64+0x9] ;  /* 0x0000091424229981 */ /* 0x000722000c1e1100 */
[----:B------:R-:W-:Y:S02]  /*3590*/  IADD3 R39, P0, R28, 0x100, RZ ;  /* 0x000001001c277810 */ /* 0x000fe40007f1e0ff */
[----:B------:R-:W-:-:S04]  /*35a0*/  @!P1 IADD3 R43, P4, P5, R12, R20, R11 ;  /* 0x000000140c2b9210 */ /* 0x000fc80007d9e00b */
[----:B------:R-:W-:Y:S01]  /*35b0*/  @!P1 IADD3.X R38, R16, R26, R13, P4, P5 ;  /* 0x0000001a10269210 */ /* 0x000fe200027ea40d */
[----:B--2---:R-:W-:Y:S01]  /*35c0*/  IMAD.WIDE.U32 R32, R39, UR6, R30 ;  /* 0x0000000627207c25 */ /* 0x004fe2000f8e001e */
[----:B---3--:R-:W-:-:S05]  /*35d0*/  @!P1 IADD3 R36, P3, R43, R44, RZ ;  /* 0x0000002c2b249210 */ /* 0x008fca0007f7e0ff */
[----:B------:R-:W-:Y:S01]  /*35e0*/  @!P1 IMAD.X R37, R38, 0x1, R45, P3 ;  /* 0x0000000126259824 */ /* 0x000fe200018e062d */
[----:B----4-:R-:W-:-:S04]  /*35f0*/  LOP3.LUT R34, R34, 0xff, RZ, 0xc0, !PT ;  /* 0x000000ff22227812 */ /* 0x010fc800078ec0ff */
[----:B------:R-:W-:-:S05]  /*3600*/  F2FP.F16.E4M3.UNPACK_B R34, R34 ;  /* 0x00000022ff22723e */ /* 0x000fca00020006ff */
[----:B------:R-:W-:-:S05]  /*3610*/  HADD2.F32 R34, -RZ, R34.H0_H0 ;  /* 0x20000022ff227230 */ /* 0x000fca0000004100 */
[----:B------:R-:W-:Y:S01]  /*3620*/  FMUL R35, R34, R7 ;  /* 0x0000000722237220 */ /* 0x000fe20000400000 */
[----:B------:R-:W-:Y:S01]  /*3630*/  IMAD.X R34, RZ, RZ, R29, P0 ;  /* 0x000000ffff227224 */ /* 0x000fe200000e061d */
[----:B------:R-:W-:Y:S02]  /*3640*/  ISETP.GE.AND P0, PT, R27, 0x101, PT ;  /* 0x000001011b00780c */ /* 0x000fe40003f06270 */
[----:B------:R-:W-:Y:S01]  /*3650*/  FFMA R35, R52, R6, R35 ;  /* 0x0000000634237223 */ /* 0x000fe20000000023 */
[----:B------:R-:W-:Y:S01]  /*3660*/  IMAD R34, R34, UR6, RZ ;  /* 0x0000000622227c24 */ /* 0x000fe2000f8e02ff */
[----:B------:R-:W-:-:S03]  /*3670*/  ISETP.LT.OR P2, PT, R25, 0x1, !P0 ;  /* 0x000000011900780c */ /* 0x000fc60004741670 */
[----:B------:R-:W-:Y:S01]  /*3680*/  IMAD R39, R39, UR7, R34 ;  /* 0x0000000727277c24 */ /* 0x000fe2000f8e0222 */
[----:B------:R-:W-:Y:S02]  /*3690*/  IADD3 R34, P4, R32, UR16, RZ ;  /* 0x0000001020227c10 */ /* 0x000fe4000ff9e0ff */
[----:B------:R-:W-:Y:S02]  /*36a0*/  F2FP.SATFINITE.E4M3.F32.PACK_AB_MERGE_C R41, RZ, R35, RZ ;  /* 0x00000023ff29723e */ /* 0x000fe400048070ff */
[----:B------:R-:W-:Y:S02]  /*36b0*/  PRMT R32, RZ, 0x7610, R32 ;  /* 0x00007610ff207816 */ /* 0x000fe40000000020 */
[----:B------:R-:W-:Y:S01]  /*36c0*/  IADD3.X R35, R33, UR17, R39, P4, !PT ;  /* 0x0000001121237c10 */ /* 0x000fe2000a7fe427 */
[----:B------:R2:W-:Y:S02]  /*36d0*/  @!P1 STG.E.U8 desc[UR20][R36.64+0x9], R41 ;  /* 0x0000092924009986 */ /* 0x0005e4000c101114 */
[----:B------:R-:W3:Y:S02]  /*36e0*/  @!P2 LDC.64 R42, c[0x0][0x5c0] ;  /* 0x00017000ff2aab82 */ /* 0x000ee40000000a00 */
[----:B------:R-:W4:Y:S01]  /*36f0*/  @!P2 LDG.E.U8 R32, desc[UR20][R34.64] ;  /* 0x000000142220a981 */ /* 0x000f22000c1e1100 */
[----:B------:R-:W-:-:S02]  /*3700*/  ISETP.LT.OR P3, PT, R25, 0x2, !P0 ;  /* 0x000000021900780c */ /* 0x000fc40004761670 */
[----:B--2---:R-:W-:-:S11]  /*3710*/  PRMT R36, RZ, 0x7610, R36 ;  /* 0x00007610ff247816 */ /* 0x004fd60000000024 */
[----:B------:R-:W2:Y:S01]  /*3720*/  @!P3 LDC.64 R40, c[0x0][0x5c0] ;  /* 0x00017000ff28bb82 */ /* 0x000ea20000000a00 */
[----:B----4-:R-:W-:-:S04]  /*3730*/  LOP3.LUT R32, R32, 0xff, RZ, 0xc0, !PT ;  /* 0x000000ff20207812 */ /* 0x010fc800078ec0ff */
[----:B------:R-:W-:-:S05]  /*3740*/  F2FP.F16.E4M3.UNPACK_B R32, R32 ;  /* 0x00000020ff20723e */ /* 0x000fca00020006ff */
[----:B------:R-:W-:-:S05]  /*3750*/  HADD2.F32 R32, -RZ, R32.H0_H0 ;  /* 0x20000020ff207230 */ /* 0x000fca0000004100 */
[----:B------:R-:W-:Y:S01]  /*3760*/  FMUL R38, R32, R7 ;  /* 0x0000000720267220 */ /* 0x000fe20000400000 */
[----:B---3--:R-:W-:-:S03]  /*3770*/  @!P2 IADD3 R32, P1, P4, R20, R42, R3 ;  /* 0x0000002a1420a210 */ /* 0x008fc60007c3e003 */
[----:B------:R-:W-:Y:S01]  /*3780*/  FFMA R38, R53, R6, R38 ;  /* 0x0000000635267223 */ /* 0x000fe20000000026 */
[----:B------:R-:W-:-:S04]  /*3790*/  @!P2 IADD3.X R33, R26, R43, R14, P1, P4 ;  /* 0x0000002b1a21a210 */ /* 0x000fc80000fe840e */
[----:B------:R-:W-:-:S05]  /*37a0*/  F2FP.SATFINITE.E4M3.F32.PACK_AB_MERGE_C R39, RZ, R38, RZ ;  /* 0x00000026ff27723e */ /* 0x000fca00048070ff */
[----:B------:R3:W-:Y:S04]  /*37b0*/  @!P2 STG.E.U8 desc[UR20][R32.64], R39 ;  /* 0x000000272000a986 */ /* 0x0007e8000c101114 */
[----:B------:R-:W4:Y:S01]  /*37c0*/  @!P3 LDG.E.U8 R36, desc[UR20][R34.64+0x1] ;  /* 0x000001142224b981 */ /* 0x000f22000c1e1100 */
[----:B------:R-:W-:-:S05]  /*37d0*/  IADD3 R37, P1, R28, 0x108, RZ ;  /* 0x000001081c257810 */ /* 0x000fca0007f3e0ff */
[----:B------:R-:W-:Y:S01]  /*37e0*/  IMAD.X R29, RZ, RZ, R29, P1 ;  /* 0x000000ffff1d7224 */ /* 0x000fe200008e061d */
[----:B------:R-:W-:Y:S01]  /*37f0*/  ISETP.GE.AND P1, PT, R27, 0x109, PT ;  /* 0x000001091b00780c */ /* 0x000fe20003f26270 */
[----:B------:R-:W-:-:S03]  /*3800*/  IMAD.WIDE.U32 R30, R37, UR6, R30 ;  /* 0x00000006251e7c25 */ /* 0x000fc6000f8e001e */
[----:B------:R-:W-:Y:S01]  /*3810*/  ISETP.LT.OR P2, PT, R25, 0x1, !P1 ;  /* 0x000000011900780c */ /* 0x000fe20004f41670 */
[----:B------:R-:W-:-:S04]  /*3820*/  IMAD R38, R29, UR6, RZ ;  /* 0x000000061d267c24 */ /* 0x000fc8000f8e02ff */
[----:B------:R-:W-:Y:S01]  /*3830*/  IMAD R29, R37, UR7, R38 ;  /* 0x00000007251d7c24 */ /* 0x000fe2000f8e0226 */
[----:B----4-:R-:W-:-:S04]  /*3840*/  LOP3.LUT R36, R36, 0xff, RZ, 0xc0, !PT ;  /* 0x000000ff24247812 */ /* 0x010fc800078ec0ff */
[----:B------:R-:W-:-:S05]  /*3850*/  F2FP.F16.E4M3.UNPACK_B R36, R36 ;  /* 0x00000024ff24723e */ /* 0x000fca00020006ff */
[----:B------:R-:W-:Y:S01]  /*3860*/  HADD2.F32 R28, -RZ, R36.H0_H0 ;  /* 0x20000024ff1c7230 */ /* 0x000fe20000004100 */
[----:B--2---:R-:W-:-:S04]  /*3870*/  @!P3 IADD3 R36, P4, P5, R20, R40, R3 ;  /* 0x000000281424b210 */ /* 0x004fc80007d9e003 */
[----:B------:R-:W-:Y:S01]  /*3880*/  FMUL R27, R28, R7 ;  /* 0x000000071c1b7220 */ /* 0x000fe20000400000 */
[----:B------:R-:W-:Y:S02]  /*3890*/  @!P3 IADD3.X R37, R26, R41, R14, P4, P5 ;  /* 0x000000291a25b210 */ /* 0x000fe400027ea40e */
[----:B------:R-:W-:Y:S01]  /*38a0*/  IADD3 R30, P4, R30, UR16, RZ ;  /* 0x000000101e1e7c10 */ /* 0x000fe2000ff9e0ff */
[----:B------:R-:W-:Y:S01]  /*38b0*/  FFMA R27, R50, R6, R27 ;  /* 0x00000006321b7223 */ /* 0x000fe2000000001b */
[----:B------:R-:W2:Y:S02]  /*38c0*/  @!P2 LDC.64 R40, c[0x0][0x5c0] ;  /* 0x00017000ff28ab82 */ /* 0x000ea40000000a00 */
[----:B------:R-:W-:Y:S02]  /*38d0*/  IADD3.X R31, R31, UR17, R29, P4, !PT ;  /* 0x000000111f1f7c10 */ /* 0x000fe4000a7fe41d */
[----:B---3--:R-:W-:Y:S02]  /*38e0*/  F2FP.SATFINITE.E4M3.F32.PACK_AB_MERGE_C R33, RZ, R27, RZ ;  /* 0x0000001bff21723e */ /* 0x008fe400048070ff */
[----:B------:R-:W-:-:S03]  /*38f0*/  PRMT R27, RZ, 0x7610, R27 ;  /* 0x00007610ff1b7816 */ /* 0x000fc6000000001b */
[----:B------:R3:W-:Y:S04]  /*3900*/  @!P3 STG.E.U8 desc[UR20][R36.64+0x1], R33 ;  /* 0x000001212400b986 */ /* 0x0007e8000c101114 */
[----:B------:R-:W4:Y:S01]  /*3910*/  @!P2 LDG.E.U8 R27, desc[UR20][R30.64] ;  /* 0x000000141e1ba981 */ /* 0x000f22000c1e1100 */
[----:B------:R-:W-:Y:S02]  /*3920*/  @!P2 IADD3 R29, P4, P5, R3, R20, R11 ;  /* 0x00000014031da210 */ /* 0x000fe40007d9e00b */
[----:B------:R-:W-:Y:S02]  /*3930*/  ISETP.LT.OR P3, PT, R25, 0x2, !P1 ;  /* 0x000000021900780c */ /* 0x000fe40004f61670 */
[----:B------:R-:W-:Y:S02]  /*3940*/  @!P2 IADD3.X R38, R14, R26, R13, P4, P5 ;  /* 0x0000001a0e26a210 */ /* 0x000fe400027ea40d */
[----:B----4-:R-:W-:-:S04]  /*3950*/  LOP3.LUT R27, R27, 0xff, RZ, 0xc0, !PT ;  /* 0x000000ff1b1b7812 */ /* 0x010fc800078ec0ff */
[----:B------:R-:W-:-:S05]  /*3960*/  F2FP.F16.E4M3.UNPACK_B R27, R27 ;  /* 0x0000001bff1b723e */ /* 0x000fca00020006ff */
[----:B------:R-:W-:Y:S01]  /*3970*/  HADD2.F32 R28, -RZ, R27.H0_H0 ;  /* 0x2000001bff1c7230 */ /* 0x000fe20000004100 */
[----:B------:R-:W-:-:S04]  /*3980*/  PRMT R27, RZ, 0x7610, R27 ;  /* 0x00007610ff1b7816 */ /* 0x000fc8000000001b */
[----:B------:R-:W-:Y:S01]  /*3990*/  FMUL R32, R28, R7 ;  /* 0x000000071c207220 */ /* 0x000fe20000400000 */
[----:B--2---:R-:W-:-:S03]  /*39a0*/  @!P2 IADD3 R28, P4, R29, R40, RZ ;  /* 0x000000281d1ca210 */ /* 0x004fc60007f9e0ff */
[----:B------:R-:W-:Y:S02]  /*39b0*/  FFMA R32, R51, R6, R32 ;  /* 0x0000000633207223 */ /* 0x000fe40000000020 */
[----:B------:R-:W-:Y:S02]  /*39c0*/  @!P2 IMAD.X R29, R38, 0x1, R41, P4 ;  /* 0x00000001261da824 */ /* 0x000fe400020e0629 */
[----:B------:R-:W2:Y:S01]  /*39d0*/  @!P3 LDC.64 R38, c[0x0][0x5c0] ;  /* 0x00017000ff26bb82 */ /* 0x000ea20000000a00 */
[----:B---3--:R-:W-:-:S05]  /*39e0*/  F2FP.SATFINITE.E4M3.F32.PACK_AB_MERGE_C R37, RZ, R32, RZ ;  /* 0x00000020ff25723e */ /* 0x008fca00048070ff */
[----:B------:R3:W-:Y:S04]  /*39f0*/  @!P2 STG.E.U8 desc[UR20][R28.64], R37 ;  /* 0x000000251c00a986 */ /* 0x0007e8000c101114 */
[----:B------:R-:W4:Y:S01]  /*3a00*/  @!P3 LDG.E.U8 R27, desc[UR20][R30.64+0x1] ;  /* 0x000001141e1bb981 */ /* 0x000f22000c1e1100 */
[----:B------:R-:W-:Y:S02]  /*3a10*/  @!P3 IADD3 R33, P4, P5, R3, R20, R11 ;  /* 0x000000140321b210 */ /* 0x000fe40007d9e00b */
[----:B------:R-:W-:Y:S02]  /*3a20*/  ISETP.LT.OR P2, PT, R25, 0x9, !P0 ;  /* 0x000000091900780c */ /* 0x000fe40004741670 */
[----:B------:R-:W-:Y:S02]  /*3a30*/  @!P3 IADD3.X R36, R14, R26, R13, P4, P5 ;  /* 0x0000001a0e24b210 */ /* 0x000fe400027ea40d */
        /* <DEDUP_REMOVED lines=8> */
[----:B---3--:R-:W-:Y:S02]  /*3ac0*/  F2FP.SATFINITE.E4M3.F32.PACK_AB_MERGE_C R37, RZ, R27, RZ ;  /* 0x0000001bff25723e */ /* 0x008fe400048070ff */
[----:B------:R-:W-:-:S03]  /*3ad0*/  PRMT R27, RZ, 0x7610, R27 ;  /* 0x00007610ff1b7816 */ /* 0x000fc6000000001b */
[----:B------:R3:W-:Y:S04]  /*3ae0*/  @!P3 STG.E.U8 desc[UR20][R32.64+0x1], R37 ;  /* 0x000001252000b986 */ /* 0x0007e8000c101114 */
[----:B------:R-:W4:Y:S01]  /*3af0*/  @!P2 LDG.E.U8 R27, desc[UR20][R34.64+0x8] ;  /* 0x00000814221ba981 */ /* 0x000f22000c1e1100 */
[----:B------:R-:W-:Y:S02]  /*3b00*/  ISETP.LT.OR P0, PT, R25, 0xa, !P0 ;  /* 0x0000000a1900780c */ /* 0x000fe40004701670 */
[----:B----4-:R-:W-:-:S04]  /*3b10*/  LOP3.LUT R27, R27, 0xff, RZ, 0xc0, !PT ;  /* 0x000000ff1b1b7812 */ /* 0x010fc800078ec0ff */
[----:B------:R-:W-:-:S05]  /*3b20*/  F2FP.F16.E4M3.UNPACK_B R27, R27 ;  /* 0x0000001bff1b723e */ /* 0x000fca00020006ff */
[----:B------:R-:W-:Y:S01]  /*3b30*/  HADD2.F32 R28, -RZ, R27.H0_H0 ;  /* 0x2000001bff1c7230 */ /* 0x000fe20000004100 */
[----:B------:R-:W-:-:S04]  /*3b40*/  PRMT R27, RZ, 0x7610, R27 ;  /* 0x00007610ff1b7816 */ /* 0x000fc8000000001b */
[----:B------:R-:W-:Y:S01]  /*3b50*/  FMUL R36, R28, R7 ;  /* 0x000000071c247220 */ /* 0x000fe20000400000 */
[----:B--2---:R-:W-:-:S03]  /*3b60*/  @!P2 IADD3 R28, P3, P4, R20, R38, R3 ;  /* 0x00000026141ca210 */ /* 0x004fc60007c7e003 */
[----:B------:R-:W-:Y:S01]  /*3b70*/  FFMA R36, R49, R6, R36 ;  /* 0x0000000631247223 */ /* 0x000fe20000000024 */
[----:B------:R-:W-:Y:S02]  /*3b80*/  @!P2 IADD3.X R29, R26, R39, R14, P3, P4 ;  /* 0x000000271a1da210 */ /* 0x000fe40001fe840e */
[----:B------:R-:W2:Y:S02]  /*3b90*/  @!P0 LDC.64 R38, c[0x0][0x5c0] ;  /* 0x00017000ff268b82 */ /* 0x000ea40000000a00 */
[----:B---3--:R-:W-:-:S05]  /*3ba0*/  F2FP.SATFINITE.E4M3.F32.PACK_AB_MERGE_C R37, RZ, R36, RZ ;  /* 0x00000024ff25723e */ /* 0x008fca00048070ff */
[----:B------:R3:W-:Y:S04]  /*3bb0*/  @!P2 STG.E.U8 desc[UR20][R28.64+0x8], R37 ;  /* 0x000008251c00a986 */ /* 0x0007e8000c101114 */
[----:B------:R4:W5:Y:S01]  /*3bc0*/  @!P0 LDG.E.U8 R27, desc[UR20][R34.64+0x9] ;  /* 0x00000914221b8981 */ /* 0x000962000c1e1100 */
[----:B------:R-:W-:-:S13]  /*3bd0*/  ISETP.LT.OR P2, PT, R25, 0x9, !P1 ;  /* 0x000000091900780c */ /* 0x000fda0004f41670 */
[----:B----4-:R-:W4:Y:S01]  /*3be0*/  @!P2 LDC.64 R34, c[0x0][0x5c0] ;  /* 0x00017000ff22ab82 */ /* 0x010f220000000a00 */
[----:B-----5:R-:W-:-:S04]  /*3bf0*/  LOP3.LUT R27, R27, 0xff, RZ, 0xc0, !PT ;  /* 0x000000ff1b1b7812 */ /* 0x020fc800078ec0ff */
[----:B------:R-:W-:-:S05]  /*3c00*/  F2FP.F16.E4M3.UNPACK_B R27, R27 ;  /* 0x0000001bff1b723e */ /* 0x000fca00020006ff */
[----:B------:R-:W-:-:S05]  /*3c10*/  HADD2.F32 R32, -RZ, R27.H0_H0 ;  /* 0x2000001bff207230 */ /* 0x000fca0000004100 */
[----:B------:R-:W-:Y:S01]  /*3c20*/  FMUL R27, R32, R7 ;  /* 0x00000007201b7220 */ /* 0x000fe20000400000 */
[----:B--2---:R-:W-:-:S03]  /*3c30*/  @!P0 IADD3 R32, P3, P4, R20, R38, R3 ;  /* 0x0000002614208210 */ /* 0x004fc60007c7e003 */
[----:B------:R-:W-:Y:S01]  /*3c40*/  FFMA R27, R22, R6, R27 ;  /* 0x00000006161b7223 */ /* 0x000fe2000000001b */
[----:B------:R-:W-:Y:S02]  /*3c50*/  @!P0 IADD3.X R33, R26, R39, R14, P3, P4 ;  /* 0x000000271a218210 */ /* 0x000fe40001fe840e */
[----:B------:R-:W-:Y:S02]  /*3c60*/  PRMT R22, RZ, 0x7610, R22 ;  /* 0x00007610ff167816 */ /* 0x000fe40000000016 */
[----:B------:R-:W-:-:S05]  /*3c70*/  F2FP.SATFINITE.E4M3.F32.PACK_AB_MERGE_C R27, RZ, R27, RZ ;  /* 0x0000001bff1b723e */ /* 0x000fca00048070ff */
[----:B------:R2:W-:Y:S04]  /*3c80*/  @!P0 STG.E.U8 desc[UR20][R32.64+0x9], R27 ;  /* 0x0000091b20008986 */ /* 0x0005e8000c101114 */
[----:B------:R-:W5:Y:S01]  /*3c90*/  @!P2 LDG.E.U8 R22, desc[UR20][R30.64+0x8] ;  /* 0x000008141e16a981 */ /* 0x000f62000c1e1100 */
[----:B---3--:R-:W-:Y:S01]  /*3ca0*/  @!P2 IADD3 R29, P0, P3, R3, R20, R11 ;  /* 0x00000014031da210 */ /* 0x008fe20007b1e00b */
[----:B------:R-:W-:Y:S01]  /*3cb0*/  BSSY B1, `(.L_x_34) ;  /* 0x000000f000017945 */ /* 0x000fe20003800000 */
[----:B------:R-:W-:Y:S02]  /*3cc0*/  ISETP.LT.OR P1, PT, R25, 0xa, !P1 ;  /* 0x0000000a1900780c */ /* 0x000fe40004f21670 */
[----:B------:R-:W-:Y:S02]  /*3cd0*/  PRMT R25, RZ, 0x7610, R25 ;  /* 0x00007610ff197816 */ /* 0x000fe40000000019 */
[----:B-----5:R-:W-:-:S04]  /*3ce0*/  LOP3.LUT R22, R22, 0xff, RZ, 0xc0, !PT ;  /* 0x000000ff16167812 */ /* 0x020fc800078ec0ff */
[----:B------:R-:W-:-:S05]  /*3cf0*/  F2FP.F16.E4M3.UNPACK_B R22, R22 ;  /* 0x00000016ff16723e */ /* 0x000fca00020006ff */
[----:B------:R-:W-:-:S05]  /*3d00*/  HADD2.F32 R22, -RZ, R22.H0_H0 ;  /* 0x20000016ff167230 */ /* 0x000fca0000004100 */
[----:B------:R-:W-:Y:S01]  /*3d10*/  FMUL R28, R22, R7 ;  /* 0x00000007161c7220 */ /* 0x000fe20000400000 */
[----:B----4-:R-:W-:Y:S02]  /*3d20*/  @!P2 IADD3 R22, P4, R29, R34, RZ ;  /* 0x000000221d16a210 */ /* 0x010fe40007f9e0ff */
[----:B------:R-:W-:Y:S01]  /*3d30*/  @!P2 IADD3.X R34, R14, R26, R13, P0, P3 ;  /* 0x0000001a0e22a210 */ /* 0x000fe200007e640d */
[----:B------:R-:W-:-:S04]  /*3d40*/  FFMA R28, R23, R6, R28 ;  /* 0x00000006171c7223 */ /* 0x000fc8000000001c */
[----:B------:R-:W-:Y:S01]  /*3d50*/  @!P2 IMAD.X R23, R34, 0x1, R35, P4 ;  /* 0x000000012217a824 */ /* 0x000fe200020e0623 */
[----:B--2---:R-:W-:-:S05]  /*3d60*/  F2FP.SATFINITE.E4M3.F32.PACK_AB_MERGE_C R27, RZ, R28, RZ ;  /* 0x0000001cff1b723e */ /* 0x004fca00048070ff */
[----:B------:R2:W-:Y:S01]  /*3d70*/  @!P2 STG.E.U8 desc[UR20][R22.64+0x8], R27 ;  /* 0x0000081b1600a986 */ /* 0x0005e2000c101114 */
[----:B------:R-:W-:Y:S05]  /*3d80*/  @P1 BRA `(.L_x_35) ;  /* 0x0000000000041947 */ /* 0x000fea0003800000 */
[----:B------:R3:W5:Y:S02]  /*3d90*/  LDG.E.U8 R25, desc[UR20][R30.64+0x9] ;  /* 0x000009141e197981 */ /* 0x000764000c1e1100 */
.L_x_35:
[----:B------:R-:W-:Y:S05]  /*3da0*/  BSYNC B1 ;  /* 0x0000000000017941 */ /* 0x000fea0003800000 */
.L_x_34:
[----:B------:R-:W-:Y:S05]  /*3db0*/  @P1 BRA `(.L_x_36) ;  /* 0x0000000c00ac1947 */ /* 0x000fea0003800000 */
[----:B-----5:R-:W-:Y:S01]  /*3dc0*/  LOP3.LUT R25, R25, 0xff, RZ, 0xc0, !PT ;  /* 0x000000ff19197812 */ /* 0x020fe200078ec0ff */
[----:B------:R-:W-:Y:S01]  /*3dd0*/  ULDC.64 UR6, c[0x0][0x5c0] ;  /* 0x0001700000067ab9 */ /* 0x000fe20000000a00 */
[----:B------:R-:W-:Y:S02]  /*3de0*/  IADD3 R20, P0, P1, R3, R20, R11 ;  /* 0x0000001403147210 */ /* 0x000fe4000791e00b */
[----:B------:R-:W-:Y:S02]  /*3df0*/  F2FP.F16.E4M3.UNPACK_B R25, R25 ;  /* 0x00000019ff19723e */ /* 0x000fe400020006ff */
[----:B------:R-:W-:Y:S02]  /*3e00*/  IADD3.X R26, R14, R26, R13, P0, P1 ;  /* 0x0000001a0e1a7210 */ /* 0x000fe400007e240d */
[----:B------:R-:W-:Y:S01]  /*3e10*/  IADD3 R20, P0, R20, UR6, RZ ;  /* 0x0000000614147c10 */ /* 0x000fe2000ff1e0ff */
[----:B--2---:R-:W-:-:S03]  /*3e20*/  HADD2.F32 R22, -RZ, R25.H0_H0 ;  /* 0x20000019ff167230 */ /* 0x004fc60000004100 */
[----:B------:R-:W-:Y:S02]  /*3e30*/  IADD3.X R21, R26, UR7, RZ, P0, !PT ;  /* 0x000000071a157c10 */ /* 0x000fe400087fe4ff */
[----:B------:R-:W-:-:S04]  /*3e40*/  FMUL R22, R22, R7 ;  /* 0x0000000716167220 */ /* 0x000fc80000400000 */
[----:B------:R-:W-:-:S05]  /*3e50*/  FFMA R22, R19, R6, R22 ;  /* 0x0000000613167223 */ /* 0x000fca0000000016 */
[----:B------:R-:W-:-:S05]  /*3e60*/  F2FP.SATFINITE.E4M3.F32.PACK_AB_MERGE_C R19, RZ, R22, RZ ;  /* 0x00000016ff13723e */ /* 0x000fca00048070ff */
[----:B------:R4:W-:Y:S01]  /*3e70*/  STG.E.U8 desc[UR20][R20.64+0x9], R19 ;  /* 0x0000091314007986 */ /* 0x0009e2000c101114 */
[----:B------:R-:W-:Y:S05]  /*3e80*/  BRA `(.L_x_36) ;  /* 0x0000000c00787947 */ /* 0x000fea0003800000 */
.L_x_33:
[----:B------:R-:W-:Y:S01]  /*3e90*/  ISETP.GE.AND P0, PT, R27, 0x9, PT ;  /* 0x000000091b00780c */ /* 0x000fe20003f06270 */
[-C--:B--2---:R-:W-:Y:S01]  /*3ea0*/  FMUL R73, R73, R6.reuse ;  /* 0x0000000649497220 */ /* 0x084fe20000400000 */
[-C--:B------:R-:W-:Y:S01]  /*3eb0*/  FMUL R72, R72, R6.reuse ;  /* 0x0000000648487220 */ /* 0x080fe20000400000 */
[-C--:B------:R-:W-:Y:S01]  /*3ec0*/  FMUL R71, R71, R6.reuse ;  /* 0x0000000647477220 */ /* 0x080fe20000400000 */
[C---:B------:R-:W-:Y:S01]  /*3ed0*/  ISETP.LT.OR P5, PT, R25.reuse, 0x1, !P0 ;  /* 0x000000011900780c */ /* 0x040fe200047a1670 */
[-C--:B------:R-:W-:Y:S01]  /*3ee0*/  FMUL R64, R64, R6.reuse ;  /* 0x0000000640407220 */ /* 0x080fe20000400000 */
[----:B------:R-:W-:Y:S01]  /*3ef0*/  ISETP.LT.OR P4, PT, R25, 0x2, !P0 ;  /* 0x000000021900780c */ /* 0x000fe20004781670 */
[-C--:B------:R-:W-:Y:S01]  /*3f00*/  FMUL R65, R65, R6.reuse ;  /* 0x0000000641417220 */ /* 0x080fe20000400000 */
[C---:B------:R-:W-:Y:S01]  /*3f10*/  ISETP.LT.OR P3, PT, R25.reuse, 0x9, !P0 ;  /* 0x000000091900780c */ /* 0x040fe20004761670 */
[-C--:B------:R-:W-:Y:S01]  /*3f20*/  FMUL R62, R62, R6.reuse ;  /* 0x000000063e3e7220 */ /* 0x080fe20000400000 */
[----:B------:R-:W-:Y:S01]  /*3f30*/  ISETP.LT.OR P2, PT, R25, 0xa, !P0 ;  /* 0x0000000a1900780c */ /* 0x000fe20004741670 */
[-C--:B------:R-:W-:Y:S01]  /*3f40*/  FMUL R63, R63, R6.reuse ;  /* 0x000000063f3f7220 */ /* 0x080fe20000400000 */
[----:B------:R-:W-:Y:S01]  /*3f50*/  P2R R44, PR, RZ, 0x8 ;  /* 0x00000008ff2c7803 */ /* 0x000fe20000000000 */
[-C--:B------:R-:W-:Y:S01]  /*3f60*/  FMUL R60, R60, R6.reuse ;  /* 0x000000063c3c7220 */ /* 0x080fe20000400000 */
[----:B------:R-:W-:Y:S01]  /*3f70*/  P2R R92, PR, RZ, 0x4 ;  /* 0x00000004ff5c7803 */ /* 0x000fe20000000000 */
[-C--:B------:R-:W-:Y:S01]  /*3f80*/  FMUL R61, R61, R6.reuse ;  /* 0x000000063d3d7220 */ /* 0x080fe20000400000 */
[----:B------:R-:W-:Y:S01]  /*3f90*/  P2R R91, PR, RZ, 0x20 ;  /* 0x00000020ff5b7803 */ /* 0x000fe20000000000 */
[----:B------:R-:W2:Y:S01]  /*3fa0*/  @!P5 LDC.64 R46, c[0x0][0x5c0] ;  /* 0x00017000ff2edb82 */ /* 0x000ea20000000a00 */
[----:B------:R-:W-:Y:S01]  /*3fb0*/  P2R R21, PR, RZ, 0x10 ;  /* 0x00000010ff157803 */ /* 0x000fe20000000000 */
[-C--:B------:R-:W-:Y:S01]  /*3fc0*/  FMUL R58, R58, R6.reuse ;  /* 0x000000063a3a7220 */ /* 0x080fe20000400000 */
[----:B------:R-:W-:Y:S01]  /*3fd0*/  F2FP.SATFINITE.E4M3.F32.PACK_AB_MERGE_C R73, RZ, R73, RZ ;  /* 0x00000049ff49723e */ /* 0x000fe200048070ff */
[-C--:B------:R-:W-:Y:S01]  /*3fe0*/  FMUL R59, R59, R6.reuse ;  /* 0x000000063b3b7220 */ /* 0x080fe20000400000 */
[----:B------:R-:W-:Y:S01]  /*3ff0*/  F2FP.SATFINITE.E4M3.F32.PACK_AB_MERGE_C R71, RZ, R71, RZ ;  /* 0x00000047ff47723e */ /* 0x000fe200048070ff */
[-C--:B------:R-:W-:Y:S01]  /*4000*/  FMUL R56, R56, R6.reuse ;  /* 0x0000000638387220 */ /* 0x080fe20000400000 */
[----:B------:R-:W-:Y:S01]  /*4010*/  F2FP.SATFINITE.E4M3.F32.PACK_AB_MERGE_C R65, RZ, R65, RZ ;  /* 0x00000041ff41723e */ /* 0x000fe200048070ff */
[----:B01----:R-:W0:Y:S01]  /*4020*/  @!P4 LDC.64 R66, c[0x0][0x5c0] ;  /* 0x00017000ff42cb82 */ /* 0x003e220000000a00 */
[----:B------:R-:W-:Y:S01]  /*4030*/  F2FP.SATFINITE.E4M3.F32.PACK_AB_MERGE_C R63, RZ, R63, RZ ;  /* 0x0000003fff3f723e */ /* 0x000fe200048070ff */
[-C--:B------:R-:W-:Y:S01]  /*4040*/  FMUL R57, R57, R6.reuse ;  /* 0x0000000639397220 */ /* 0x080fe20000400000 */
[----:B------:R-:W-:Y:S01]  /*4050*/  F2FP.SATFINITE.E4M3.F32.PACK_AB_MERGE_C R61, RZ, R61, RZ ;  /* 0x0000003dff3d723e */ /* 0x000fe200048070ff */
[-C--:B------:R-:W-:Y:S01]  /*4060*/  FMUL R54, R54, R6.reuse ;  /* 0x0000000636367220 */ /* 0x080fe20000400000 */
[----:B------:R-:W-:Y:S01]  /*4070*/  F2FP.SATFINITE.E4M3.F32.PACK_AB_MERGE_C R59, RZ, R59, RZ ;  /* 0x0000003bff3b723e */ /* 0x000fe200048070ff */
[-C--:B------:R-:W-:Y:S01]  /*4080*/  FMUL R55, R55, R6.reuse ;  /* 0x0000000637377220 */ /* 0x080fe20000400000 */
[----:B------:R-:W-:Y:S01]  /*4090*/  F2FP.SATFINITE.E4M3.F32.PACK_AB_MERGE_C R57, RZ, R57, RZ ;  /* 0x00000039ff39723e */ /* 0x000fe200048070ff */
[----:B------:R-:W1:Y:S01]  /*40a0*/  @!P3 LDC.64 R68, c[0x0][0x5c0] ;  /* 0x00017000ff44bb82 */ /* 0x000e620000000a00 */
[-C--:B------:R-:W-:Y:S01]  /*40b0*/  FMUL R52, R52, R6.reuse ;  /* 0x0000000634347220 */ /* 0x080fe20000400000 */
[-C--:B------:R-:W-:Y:S01]  /*40c0*/  FMUL R53, R53, R6.reuse ;  /* 0x0000000635357220 */ /* 0x080fe20000400000 */
[----:B------:R-:W-:Y:S01]  /*40d0*/  F2FP.SATFINITE.E4M3.F32.PACK_AB_MERGE_C R55, RZ, R55, RZ ;  /* 0x00000037ff37723e */ /* 0x000fe200048070ff */
[-C--:B------:R-:W-:Y:S01]  /*40e0*/  FMUL R50, R50, R6.reuse ;  /* 0x0000000632327220 */ /* 0x080fe20000400000 */
[-C--:B------:R-:W-:Y:S01]  /*40f0*/  FMUL R51, R51, R6.reuse ;  /* 0x0000000633337220 */ /* 0x080fe20000400000 */
[----:B------:R-:W-:Y:S01]  /*4100*/  FMUL R48, R48, R6 ;  /* 0x0000000630307220 */ /* 0x000fe20000400000 */
[----:B------:R-:W-:Y:S01]  /*4110*/  F2FP.SATFINITE.E4M3.F32.PACK_AB_MERGE_C R53, RZ, R53, RZ ;  /* 0x00000035ff35723e */ /* 0x000fe200048070ff */
[----:B------:R-:W3:Y:S01]  /*4120*/  @!P2 LDC.64 R40, c[0x0][0x5c0] ;  /* 0x00017000ff28ab82 */ /* 0x000ee20000000a00 */
[----:B--2---:R-:W-:Y:S01]  /*4130*/  @!P5 IADD3 R46, P0, P1, R20, R46, R11 ;  /* 0x0000002e142ed210 */ /* 0x004fe2000791e00b */
[-C--:B------:R-:W-:Y:S01]  /*4140*/  FMUL R49, R49, R6.reuse ;  /* 0x0000000631317220 */ /* 0x080fe20000400000 */
[----:B------:R-:W-:Y:S01]  /*4150*/  F2FP.SATFINITE.E4M3.F32.PACK_AB_MERGE_C R51, RZ, R51, RZ ;  /* 0x00000033ff33723e */ /* 0x000fe200048070ff */
[----:B------:R-:W-:Y:S01]  /*4160*/  FMUL R19, R19, R6 ;  /* 0x0000000613137220 */ /* 0x000fe20000400000 */
[----:B------:R-:W-:-:S02]  /*4170*/  @!P5 IADD3.X R47, R26, R47, R13, P0, P1 ;  /* 0x0000002f1a2fd210 */ /* 0x000fc400007e240d */
[----:B------:R-:W-:Y:S02]  /*4180*/  F2FP.SATFINITE.E4M3.F32.PACK_AB_MERGE_C R49, RZ, R49, RZ ;  /* 0x00000031ff31723e */ /* 0x000fe400048070ff */
[----:B0-----:R-:W-:Y:S02]  /*4190*/  @!P4 IADD3 R66, P0, P1, R20, R66, R11 ;  /* 0x000000421442c210 */ /* 0x001fe4000791e00b */
[----:B------:R-:W-:Y:S02]  /*41a0*/  F2FP.SATFINITE.E4M3.F32.PACK_AB_MERGE_C R19, RZ, R19, RZ ;  /* 0x00000013ff13723e */ /* 0x000fe400048070ff */
[----:B------:R-:W-:Y:S02]  /*41b0*/  @!P4 IADD3.X R67, R26, R67, R13, P0, P1 ;  /* 0x000000431a43c210 */ /* 0x000fe400007e240d */
[----:B-1----:R-:W-:-:S04]  /*41c0*/  @!P3 IADD3 R68, P0, P1, R20, R68, R11 ;  /* 0x000000441444b210 */ /* 0x002fc8000791e00b */
[----:B------:R-:W-:Y:S02]  /*41d0*/  @!P3 IADD3.X R69, R26, R69, R13, P0, P1 ;  /* 0x000000451a45b210 */ /* 0x000fe400007e240d */
[----:B---3--:R-:W-:-:S04]  /*41e0*/  @!P2 IADD3 R40, P0, P1, R20, R40, R11 ;  /* 0x000000281428a210 */ /* 0x008fc8000791e00b */
[----:B------:R-:W-:Y:S02]  /*41f0*/  @!P2 IADD3.X R41, R26, R41, R13, P0, P1 ;  /* 0x000000291a29a210 */ /* 0x000fe400007e240d */
[----:B------:R-:W-:-:S04]  /*4200*/  ISETP.GE.AND P0, PT, R27, 0x81, PT ;  /* 0x000000811b00780c */ /* 0x000fc80003f06270 */
[----:B------:R-:W-:-:S04]  /*4210*/  ISETP.LT.OR P3, PT, R25, 0x1, !P0 ;  /* 0x000000011900780c */ /* 0x000fc80004761670 */
[----:B------:R-:W-:-:S09]  /*4220*/  P2R R93, PR, RZ, 0x8 ;  /* 0x00000008ff5d7803 */ /* 0x000fd20000000000 */
[----:B------:R-:W0:Y:S02]  /*4230*/  @!P3 LDC.64 R38, c[0x0][0x5c0] ;  /* 0x00017000ff26bb82 */ /* 0x000e240000000a00 */
[----:B0-----:R-:W-:-:S04]  /*4240*/  @!P3 IADD3 R38, P1, P2, R20, R38, R12 ;  /* 0x000000261426b210 */ /* 0x001fc80007a3e00c */
[----:B------:R-:W-:Y:S02]  /*4250*/  @!P3 IADD3.X R39, R26, R39, R16, P1, P2 ;  /* 0x000000271a27b210 */ /* 0x000fe40000fe4410 */
        /* <DEDUP_REMOVED lines=10> */
[----:B------:R-:W-:Y:S02]  /*4300*/  ISETP.LT.OR P3, PT, R25, 0xa, !P0 ;  /* 0x0000000a1900780c */ /* 0x000fe40004761670 */
[----:B------:R-:W-:Y:S02]  /*4310*/  ISETP.GE.AND P2, PT, R27, 0x101, PT ;  /* 0x000001011b00780c */ /* 0x000fe40003f46270 */
[----:B------:R-:W-:-:S09]  /*4320*/  P2R R96, PR, RZ, 0x8 ;  /* 0x00000008ff607803 */ /* 0x000fd20000000000 */
[----:B------:R-:W0:Y:S02]  /*4330*/  @!P3 LDC.64 R32, c[0x0][0x5c0] ;  /* 0x00017000ff20bb82 */ /* 0x000e240000000a00 */
[----:B0-----:R-:W-:-:S04]  /*4340*/  @!P3 IADD3 R32, P0, P1, R20, R32, R12 ;  /* 0x000000201420b210 */ /* 0x001fc8000791e00c */
[----:B------:R-:W-:Y:S02]  /*4350*/  @!P3 IADD3.X R33, R26, R33, R16, P0, P1 ;  /* 0x000000211a21b210 */ /* 0x000fe400007e2410 */
[C---:B------:R-:W-:Y:S02]  /*4360*/  ISETP.LT.OR P3, PT, R25.reuse, 0x1, !P2 ;  /* 0x000000011900780c */ /* 0x040fe40005761670 */
[----:B------:R-:W-:Y:S02]  /*4370*/  ISETP.LT.OR P2, PT, R25, 0x2, !P2 ;  /* 0x000000021900780c */ /* 0x000fe40005741670 */
[----:B------:R-:W-:Y:S02]  /*4380*/  P2R R97, PR, RZ, 0x8 ;  /* 0x00000008ff617803 */ /* 0x000fe40000000000 */
[----:B------:R-:W-:-:S07]  /*4390*/  P2R R98, PR, RZ, 0x4 ;  /* 0x00000004ff627803 */ /* 0x000fce0000000000 */
[----:B------:R-:W0:Y:S08]  /*43a0*/  @!P3 LDC.64 R30, c[0x0][0x5c0] ;  /* 0x00017000ff1ebb82 */ /* 0x000e300000000a00 */
[----:B------:R-:W1:Y:S01]  /*43b0*/  @!P2 LDC.64 R28, c[0x0][0x5c0] ;  /* 0x00017000ff1cab82 */ /* 0x000e620000000a00 */
[----:B0-----:R-:W-:-:S04]  /*43c0*/  @!P3 IADD3 R30, P0, P1, R20, R30, R3 ;  /* 0x0000001e141eb210 */ /* 0x001fc8000791e003 */
[----:B------:R-:W-:Y:S02]  /*43d0*/  @!P3 IADD3.X R31, R26, R31, R14, P0, P1 ;  /* 0x0000001f1a1fb210 */ /* 0x000fe400007e240e */
[----:B-1----:R-:W-:-:S04]  /*43e0*/  @!P2 IADD3 R28, P0, P1, R20, R28, R3 ;  /* 0x0000001c141ca210 */ /* 0x002fc8000791e003 */
[----:B------:R-:W-:Y:S02]  /*43f0*/  @!P2 IADD3.X R29, R26, R29, R14, P0, P1 ;  /* 0x0000001d1a1da210 */ /* 0x000fe400007e240e */
[----:B------:R-:W-:-:S04]  /*4400*/  ISETP.GE.AND P2, PT, R27, 0x89, PT ;  /* 0x000000891b00780c */ /* 0x000fc80003f46270 */
[C---:B------:R-:W-:Y:S02]  /*4410*/  ISETP.LT.OR P5, PT, R25.reuse, 0x1, !P2 ;  /* 0x000000011900780c */ /* 0x040fe400057a1670 */
[C---:B------:R-:W-:Y:S02]  /*4420*/  ISETP.LT.OR P4, PT, R25.reuse, 0x2, !P2 ;  /* 0x000000021900780c */ /* 0x040fe40005781670 */
[C---:B------:R-:W-:Y:S02]  /*4430*/  ISETP.LT.OR P3, PT, R25.reuse, 0x9, !P2 ;  /* 0x000000091900780c */ /* 0x040fe40005761670 */
[----:B------:R-:W-:Y:S02]  /*4440*/  ISETP.LT.OR P2, PT, R25, 0xa, !P2 ;  /* 0x0000000a1900780c */ /* 0x000fe40005741670 */
[----:B------:R-:W-:Y:S02]  /*4450*/  P2R R90, PR, RZ, 0x20 ;  /* 0x00000020ff5a7803 */ /* 0x000fe40000000000 */
[----:B------:R-:W-:-:S02]  /*4460*/  P2R R87, PR, RZ, 0x4 ;  /* 0x00000004ff577803 */ /* 0x000fc40000000000 */
[----:B------:R-:W-:Y:S02]  /*4470*/  P2R R88, PR, RZ, 0x8 ;  /* 0x00000008ff587803 */ /* 0x000fe40000000000 */
[----:B------:R-:W-:Y:S02]  /*4480*/  @!P5 IADD3 R75, P0, P1, R12, R20, R11 ;  /* 0x000000140c4bd210 */ /* 0x000fe4000791e00b */
[----:B------:R-:W-:Y:S02]  /*4490*/  P2R R89, PR, RZ, 0x10 ;  /* 0x00000010ff597803 */ /* 0x000fe40000000000 */
[----:B------:R-:W-:Y:S02]  /*44a0*/  @!P5 IADD3.X R74, R16, R26, R13, P0, P1 ;  /* 0x0000001a104ad210 */ /* 0x000fe400007e240d */
[----:B------:R-:W-:Y:S02]  /*44b0*/  @!P4 IADD3 R77, P0, P1, R12, R20, R11 ;  /* 0x000000140c4dc210 */ /* 0x000fe4000791e00b */
[----:B------:R-:W-:-:S02]  /*44c0*/  ISETP.GE.AND P5, PT, R27, 0x109, PT ;  /* 0x000001091b00780c */ /* 0x000fc40003fa6270 */
[----:B------:R-:W-:Y:S02]  /*44d0*/  @!P4 IADD3.X R76, R16, R26, R13, P0, P1 ;  /* 0x0000001a104cc210 */ /* 0x000fe400007e240d */
[----:B------:R-:W-:-:S04]  /*44e0*/  @!P3 IADD3 R79, P1, P0, R12, R20, R11 ;  /* 0x000000140c4fb210 */ /* 0x000fc8000783e00b */
[----:B------:R-:W-:Y:S02]  /*44f0*/  @!P3 IADD3.X R78, R16, R26, R13, P1, P0 ;  /* 0x0000001a104eb210 */ /* 0x000fe40000fe040d */
[----:B------:R-:W-:-:S04]  /*4500*/  @!P2 IADD3 R81, P1, P0, R12, R20, R11 ;  /* 0x000000140c51a210 */ /* 0x000fc8000783e00b */
[----:B------:R-:W-:Y:S02]  /*4510*/  @!P2 IADD3.X R80, R16, R26, R13, P1, P0 ;  /* 0x0000001a1050a210 */ /* 0x000fe40000fe040d */
[----:B------:R-:W-:-:S04]  /*4520*/  ISETP.LT.OR P0, PT, R25, 0x1, !P5 ;  /* 0x000000011900780c */ /* 0x000fc80006f01670 */
[----:B------:R-:W-:-:S09]  /*4530*/  P2R R86, PR, RZ, 0x1 ;  /* 0x00000001ff567803 */ /* 0x000fd20000000000 */
[----:B------:R-:W-:-:S04]  /*4540*/  @!P0 IADD3 R83, P6, P1, R3, R20, R11 ;  /* 0x0000001403538210 */ /* 0x000fc800079de00b */
[----:B------:R-:W-:Y:S02]  /*4550*/  @!P0 IADD3.X R82, R14, R26, R13, P6, P1 ;  /* 0x0000001a0e528210 */ /* 0x000fe400037e240d */
[----:B------:R-:W-:Y:S02]  /*4560*/  ISETP.LT.OR P1, PT, R25, 0x2, !P5 ;  /* 0x000000021900780c */ /* 0x000fe40006f21670 */
[----:B------:R-:W-:Y:S02]  /*4570*/  ISETP.NE.AND P0, PT, R21, RZ, PT ;  /* 0x000000ff1500720c */ /* 0x000fe40003f05270 */
[----:B------:R-:W-:Y:S02]  /*4580*/  F2FP.SATFINITE.E4M3.F32.PACK_AB_MERGE_C R21, RZ, R72, RZ ;  /* 0x00000048ff15723e */ /* 0x000fe400048070ff */
[----:B------:R-:W-:-:S07]  /*4590*/  ISETP.NE.AND P5, PT, R93, RZ, PT ;  /* 0x000000ff5d00720c */ /* 0x000fce0003fa5270 */
[----:B------:R-:W-:-:S04]  /*45a0*/  @!P1 IADD3 R85, P2, P6, R3, R20, R11 ;  /* 0x0000001403559210 */ /* 0x000fc80007e5e00b */
[----:B------:R-:W-:Y:S02]  /*45b0*/  @!P1 IADD3.X R84, R14, R26, R13, P2, P6 ;  /* 0x0000001a0e549210 */ /* 0x000fe400017ec40d */
[----:B------:R-:W-:-:S04]  /*45c0*/  ISETP.GE.AND P2, PT, R27, 0x1, PT ;  /* 0x000000011b00780c */ /* 0x000fc80003f46270 */
[----:B------:R-:W-:-:S13]  /*45d0*/  ISETP.LT.OR P6, PT, R25, 0x1, !P2 ;  /* 0x000000011900780c */ /* 0x000fda00057c1670 */
[----:B------:R-:W0:Y:S02]  /*45e0*/  @!P6 LDC.64 R42, c[0x0][0x5c0] ;  /* 0x00017000ff2aeb82 */ /* 0x000e240000000a00 */
[----:B0-----:R-:W-:-:S05]  /*45f0*/  @!P6 IADD3 R42, P3, R20, R42, RZ ;  /* 0x0000002a142ae210 */ /* 0x001fca0007f7e0ff */
[----:B------:R-:W-:Y:S01]  /*4600*/  @!P6 IMAD.X R43, R26, 0x1, R43, P3 ;  /* 0x000000011a2be824 */ /* 0x000fe200018e062b */
[----:B------:R-:W-:-:S04]  /*4610*/  ISETP.NE.AND P3, PT, R44, RZ, PT ;  /* 0x000000ff2c00720c */ /* 0x000fc80003f65270 */
[----:B------:R0:W-:Y:S01]  /*4620*/  @!P6 STG.E.U8 desc[UR20][R42.64], R73 ;  /* 0x000000492a00e986 */ /* 0x0001e2000c101114 */
[----:B------:R-:W-:Y:S02]  /*4630*/  ISETP.LT.OR P6, PT, R25, 0x2, !P2 ;  /* 0x000000021900780c */ /* 0x000fe400057c1670 */
[----:B0-----:R-:W-:-:S11]  /*4640*/  F2FP.SATFINITE.E4M3.F32.PACK_AB_MERGE_C R73, RZ, R64, RZ ;  /* 0x00000040ff49723e */ /* 0x001fd600048070ff */
[----:B------:R-:W0:Y:S02]  /*4650*/  @!P6 LDC.64 R44, c[0x0][0x5c0] ;  /* 0x00017000ff2ceb82 */ /* 0x000e240000000a00 */
[----:B0-----:R-:W-:-:S05]  /*4660*/  @!P6 IADD3 R44, P4, R20, R44, RZ ;  /* 0x0000002c142ce210 */ /* 0x001fca0007f9e0ff */
[----:B------:R-:W-:Y:S01]  /*4670*/  @!P6 IMAD.X R45, R26, 0x1, R45, P4 ;  /* 0x000000011a2de824 */ /* 0x000fe200020e062d */
[----:B------:R-:W-:-:S04]  /*4680*/  ISETP.NE.AND P4, PT, R92, RZ, PT ;  /* 0x000000ff5c00720c */ /* 0x000fc80003f85270 */
[----:B------:R0:W-:Y:S01]  /*4690*/  @!P6 STG.E.U8 desc[UR20][R44.64+0x1], R21 ;  /* 0x000001152c00e986 */ /* 0x0001e2000c101114 */
[----:B------:R-:W-:Y:S02]  /*46a0*/  ISETP.NE.AND P6, PT, R91, RZ, PT ;  /* 0x000000ff5b00720c */ /* 0x000fe40003fc5270 */
[----:B0-----:R-:W-:-:S11]  /*46b0*/  F2FP.SATFINITE.E4M3.F32.PACK_AB_MERGE_C R21, RZ, R62, RZ ;  /* 0x0000003eff15723e */ /* 0x001fd600048070ff */
[----:B------:R0:W-:Y:S01]  /*46c0*/  @!P6 STG.E.U8 desc[UR20][R46.64], R71 ;  /* 0x000000472e00e986 */ /* 0x0001e2000c101114 */
[----:B------:R-:W-:-:S03]  /*46d0*/  ISETP.LT.OR P6, PT, R25, 0x9, !P2 ;  /* 0x000000091900780c */ /* 0x000fc600057c1670 */
[----:B------:R-:W-:Y:S01]  /*46e0*/  @!P0 STG.E.U8 desc[UR20][R66.64+0x1], R73 ;  /* 0x0000014942008986 */ /* 0x000fe2000c101114 */
[----:B0-----:R-:W-:-:S09]  /*46f0*/  F2FP.SATFINITE.E4M3.F32.PACK_AB_MERGE_C R47, RZ, R60, RZ ;  /* 0x0000003cff2f723e */ /* 0x001fd200048070ff */
[----:B------:R-:W0:Y:S02]  /*4700*/  @!P6 LDC.64 R42, c[0x0][0x5c0] ;  /* 0x00017000ff2aeb82 */ /* 0x000e240000000a00 */
[----:B0-----:R-:W-:-:S05]  /*4710*/  @!P6 IADD3 R42, P0, R20, R42, RZ ;  /* 0x0000002a142ae210 */ /* 0x001fca0007f1e0ff */
[----:B------:R-:W-:Y:S01]  /*4720*/  @!P6 IMAD.X R43, R26, 0x1, R43, P0 ;  /* 0x000000011a2be824 */ /* 0x000fe200000e062b */
[----:B------:R-:W-:-:S04]  /*4730*/  ISETP.NE.AND P0, PT, R86, RZ, PT ;  /* 0x000000ff5600720c */ /* 0x000fc80003f05270 */
[----:B------:R-:W-:Y:S01]  /*4740*/  @!P6 STG.E.U8 desc[UR20][R42.64+0x8], R65 ;  /* 0x000008412a00e986 */ /* 0x000fe2000c101114 */
[----:B------:R-:W-:-:S13]  /*4750*/  ISETP.LT.OR P6, PT, R25, 0xa, !P2 ;  /* 0x0000000a1900780c */ /* 0x000fda00057c1670 */
[----:B------:R-:W0:Y:S02]  /*4760*/  @!P6 LDC.64 R44, c[0x0][0x5c0] ;  /* 0x00017000ff2ceb82 */ /* 0x000e240000000a00 */
[----:B0-----:R-:W-:-:S05]  /*4770*/  @!P6 IADD3 R44, P2, R20, R44, RZ ;  /* 0x0000002c142ce210 */ /* 0x001fca0007f5e0ff */
[----:B------:R-:W-:Y:S01]  /*4780*/  @!P6 IMAD.X R45, R26, 0x1, R45, P2 ;  /* 0x000000011a2de824 */ /* 0x000fe200010e062d */
[----:B------:R-:W-:-:S04]  /*4790*/  ISETP.NE.AND P2, PT, R87, RZ, PT ;  /* 0x000000ff5700720c */ /* 0x000fc80003f45270 */
[----:B------:R0:W-:Y:S01]  /*47a0*/  @!P6 STG.E.U8 desc[UR20][R44.64+0x9], R21 ;  /* 0x000009152c00e986 */ /* 0x0001e2000c101114 */
[----:B------:R-:W-:-:S03]  /*47b0*/  ISETP.NE.AND P6, PT, R94, RZ, PT ;  /* 0x000000ff5e00720c */ /* 0x000fc60003fc5270 */
[----:B------:R-:W-:Y:S01]  /*47c0*/  @!P3 STG.E.U8 desc[UR20][R68.64+0x8], R63 ;  /* 0x0000083f4400b986 */ /* 0x000fe2000c101114 */
[----:B------:R-:W-:-:S03]  /*47d0*/  ISETP.NE.AND P3, PT, R88, RZ, PT ;  /* 0x000000ff5800720c */ /* 0x000fc60003f65270 */
[----:B------:R1:W-:Y:S01]  /*47e0*/  @!P4 STG.E.U8 desc[UR20][R40.64+0x9], R47 ;  /* 0x0000092f2800c986 */ /* 0x0003e2000c101114 */
[----:B------:R-:W-:-:S03]  /*47f0*/  ISETP.NE.AND P4, PT, R89, RZ, PT ;  /* 0x000000ff5900720c */ /* 0x000fc60003f85270 */
[----:B------:R-:W-:Y:S01]  /*4800*/  @!P5 STG.E.U8 desc[UR20][R38.64], R61 ;  /* 0x0000003d2600d986 */ /* 0x000fe2000c101114 */
[----:B------:R-:W-:Y:S02]  /*4810*/  ISETP.NE.AND P5, PT, R90, RZ, PT ;  /* 0x000000ff5a00720c */ /* 0x000fe40003fa5270 */
[----:B0-----:R-:W-:-:S05]  /*4820*/  F2FP.SATFINITE.E4M3.F32.PACK_AB_MERGE_C R21, RZ, R58, RZ ;  /* 0x0000003aff15723e */ /* 0x001fca00048070ff */
[----:B------:R0:W-:Y:S02]  /*4830*/  @!P6 STG.E.U8 desc[UR20][R36.64+0x1], R21 ;  /* 0x000001152400e986 */ /* 0x0001e4000c101114 */
[----:B-1----:R-:W1:Y:S08]  /*4840*/  @!P4 LDC.64 R40, c[0x0][0x5c0] ;  /* 0x00017000ff28cb82 */ /* 0x002e700000000a00 */
[----:B------:R-:W2:Y:S01]  /*4850*/  @!P5 LDC.64 R42, c[0x0][0x5c0] ;  /* 0x00017000ff2adb82 */ /* 0x000ea20000000a00 */
[----:B0-----:R-:W-:-:S07]  /*4860*/  F2FP.SATFINITE.E4M3.F32.PACK_AB_MERGE_C R21, RZ, R56, RZ ;  /* 0x00000038ff15723e */ /* 0x001fce00048070ff */
[----:B------:R-:W0:Y:S01]  /*4870*/  @!P3 LDC.64 R36, c[0x0][0x5c0] ;  /* 0x00017000ff24bb82 */ /* 0x000e220000000a00 */
[----:B--2---:R-:W-:-:S05]  /*4880*/  @!P5 IADD3 R42, P6, R75, R42, RZ ;  /* 0x0000002a4b2ad210 */ /* 0x004fca0007fde0ff */
[----:B------:R-:W-:Y:S01]  /*4890*/  @!P5 IMAD.X R43, R74, 0x1, R43, P6 ;  /* 0x000000014a2bd824 */ /* 0x000fe200030e062b */
[----:B------:R-:W-:-:S04]  /*48a0*/  ISETP.NE.AND P6, PT, R98, RZ, PT ;  /* 0x000000ff6200720c */ /* 0x000fc80003fc5270 */
[----:B------:R-:W-:Y:S01]  /*48b0*/  @!P5 STG.E.U8 desc[UR20][R42.64], R59 ;  /* 0x0000003b2a00d986 */ /* 0x000fe2000c101114 */
[----:B-1----:R-:W-:-:S05]  /*48c0*/  @!P4 IADD3 R38, P5, R77, R40, RZ ;  /* 0x000000284d26c210 */ /* 0x002fca0007fbe0ff */
[----:B------:R-:W-:Y:S01]  /*48d0*/  @!P4 IMAD.X R39, R76, 0x1, R41, P5 ;  /* 0x000000014c27c824 */ /* 0x000fe200028e0629 */
[----:B------:R-:W-:Y:S02]  /*48e0*/  ISETP.NE.AND P5, PT, R96, RZ, PT ;  /* 0x000000ff6000720c */ /* 0x000fe40003fa5270 */
[----:B------:R-:W-:Y:S02]  /*48f0*/  F2FP.SATFINITE.E4M3.F32.PACK_AB_MERGE_C R41, RZ, R54, RZ ;  /* 0x00000036ff29723e */ /* 0x000fe400048070ff */
[----:B------:R1:W-:Y:S01]  /*4900*/  @!P4 STG.E.U8 desc[UR20][R38.64+0x1], R21 ;  /* 0x000001152600c986 */ /* 0x0003e2000c101114 */
[----:B------:R-:W-:Y:S01]  /*4910*/  ISETP.NE.AND P4, PT, R95, RZ, PT ;  /* 0x000000ff5f00720c */ /* 0x000fe20003f85270 */
[----:B-1----:R-:W1:Y:S01]  /*4920*/  @!P2 LDC.64 R38, c[0x0][0x5c0] ;  /* 0x00017000ff26ab82 */ /* 0x002e620000000a00 */
[----:B------:R-:W-:-:S11]  /*4930*/  F2FP.SATFINITE.E4M3.F32.PACK_AB_MERGE_C R21, RZ, R52, RZ ;  /* 0x00000034ff15723e */ /* 0x000fd600048070ff */
[----:B------:R-:W-:Y:S01]  /*4940*/  @!P4 STG.E.U8 desc[UR20][R34.64+0x8], R57 ;  /* 0x000008392200c986 */ /* 0x000fe2000c101114 */
[----:B0-----:R-:W-:-:S03]  /*4950*/  @!P3 IADD3 R36, P4, R79, R36, RZ ;  /* 0x000000244f24b210 */ /* 0x001fc60007f9e0ff */
[----:B------:R0:W-:Y:S01]  /*4960*/  @!P5 STG.E.U8 desc[UR20][R32.64+0x9], R41 ;  /* 0x000009292000d986 */ /* 0x0001e2000c101114 */
[----:B------:R-:W-:Y:S01]  /*4970*/  ISETP.GE.AND P5, PT, R27, 0x101, PT ;  /* 0x000001011b00780c */ /* 0x000fe20003fa6270 */
[----:B------:R-:W-:Y:S01]  /*4980*/  @!P3 IMAD.X R37, R78, 0x1, R37, P4 ;  /* 0x000000014e25b824 */ /* 0x000fe200020e0625 */
[----:B------:R-:W-:-:S04]  /*4990*/  ISETP.NE.AND P4, PT, R97, RZ, PT ;  /* 0x000000ff6100720c */ /* 0x000fc80003f85270 */
[----:B------:R2:W-:Y:S01]  /*49a0*/  @!P3 STG.E.U8 desc[UR20][R36.64+0x8], R55 ;  /* 0x000008372400b986 */ /* 0x0005e2000c101114 */
[----:B0-----:R-:W0:Y:S01]  /*49b0*/  @!P0 LDC.64 R32, c[0x0][0x5c0] ;  /* 0x00017000ff208b82 */ /* 0x001e220000000a00 */
[----:B-1----:R-:W-:Y:S02]  /*49c0*/  @!P2 IADD3 R34, P3, R81, R38, RZ ;  /* 0x000000265122a210 */ /* 0x002fe40007f7e0ff */
[----:B--2---:R-:W-:-:S03]  /*49d0*/  F2FP.SATFINITE.E4M3.F32.PACK_AB_MERGE_C R37, RZ, R50, RZ ;  /* 0x00000032ff25723e */ /* 0x004fc600048070ff */
[----:B------:R-:W-:Y:S01]  /*49e0*/  @!P2 IMAD.X R35, R80, 0x1, R39, P3 ;  /* 0x000000015023a824 */ /* 0x000fe200018e0627 */
[C---:B------:R-:W-:Y:S01]  /*49f0*/  ISETP.LT.OR P3, PT, R25.reuse, 0xa, !P5 ;  /* 0x0000000a1900780c */ /* 0x040fe20006f61670 */
[----:B------:R-:W1:Y:S03]  /*4a00*/  @!P1 LDC.64 R38, c[0x0][0x5c0] ;  /* 0x00017000ff269b82 */ /* 0x000e660000000a00 */
[----:B------:R2:W-:Y:S01]  /*4a10*/  @!P2 STG.E.U8 desc[UR20][R34.64+0x9], R21 ;  /* 0x000009152200a986 */ /* 0x0005e2000c101114 */
[----:B------:R-:W-:-:S03]  /*4a20*/  ISETP.LT.OR P2, PT, R25, 0x9, !P5 ;  /* 0x000000091900780c */ /* 0x000fc60006f41670 */
[----:B------:R1:W-:Y:S01]  /*4a30*/  @!P4 STG.E.U8 desc[UR20][R30.64], R53 ;  /* 0x000000351e00c986 */ /* 0x0003e2000c101114 */
[----:B0-----:R-:W-:-:S03]  /*4a40*/  @!P0 IADD3 R32, P4, R83, R32, RZ ;  /* 0x0000002053208210 */ /* 0x001fc60007f9e0ff */
[----:B------:R0:W-:Y:S01]  /*4a50*/  @!P6 STG.E.U8 desc[UR20][R28.64+0x1], R37 ;  /* 0x000001251c00e986 */ /* 0x0001e2000c101114 */
[----:B------:R-:W-:Y:S01]  /*4a60*/  ISETP.GE.AND P6, PT, R27, 0x109, PT ;  /* 0x000001091b00780c */ /* 0x000fe20003fc6270 */
[----:B------:R-:W3:Y:S01]  /*4a70*/  @!P3 LDC.64 R40, c[0x0][0x5c0] ;  /* 0x00017000ff28bb82 */ /* 0x000ee20000000a00 */
[----:B--2---:R-:W-:Y:S01]  /*4a80*/  F2FP.SATFINITE.E4M3.F32.PACK_AB_MERGE_C R21, RZ, R48, RZ ;  /* 0x00000030ff15723e */ /* 0x004fe200048070ff */
[----:B------:R-:W-:Y:S01]  /*4a90*/  @!P0 IMAD.X R33, R82, 0x1, R33, P4 ;  /* 0x0000000152218824 */ /* 0x000fe200020e0621 */
[C---:B------:R-:W-:Y:S02]  /*4aa0*/  ISETP.LT.OR P4, PT, R25.reuse, 0x9, !P6 ;  /* 0x000000091900780c */ /* 0x040fe40007781670 */
[----:B------:R-:W-:Y:S02]  /*4ab0*/  ISETP.LT.OR P5, PT, R25, 0xa, !P6 ;  /* 0x0000000a1900780c */ /* 0x000fe400077a1670 */
[----:B------:R2:W-:Y:S01]  /*4ac0*/  @!P0 STG.E.U8 desc[UR20][R32.64], R51 ;  /* 0x0000003320008986 */ /* 0x0005e2000c101114 */
[----:B------:R-:W4:Y:S01]  /*4ad0*/  @!P2 LDC.64 R34, c[0x0][0x5c0] ;  /* 0x00017000ff22ab82 */ /* 0x000f220000000a00 */
[----:B-1----:R-:W-:-:S05]  /*4ae0*/  @!P1 IADD3 R30, P0, R85, R38, RZ ;  /* 0x00000026551e9210 */ /* 0x002fca0007f1e0ff */
[----:B------:R-:W-:Y:S02]  /*4af0*/  @!P1 IMAD.X R31, R84, 0x1, R39, P0 ;  /* 0x00000001541f9824 */ /* 0x000fe400000e0627 */
[----:B0-----:R-:W0:Y:S03]  /*4b00*/  @!P4 LDC.64 R36, c[0x0][0x5c0] ;  /* 0x00017000ff24cb82 */ /* 0x001e260000000a00 */
[----:B------:R1:W-:Y:S05]  /*4b10*/  @!P1 STG.E.U8 desc[UR20][R30.64+0x1], R21 ;  /* 0x000001151e009986 */ /* 0x0003ea000c101114 */
[----:B------:R-:W5:Y:S01]  /*4b20*/  @!P5 LDC.64 R38, c[0x0][0x5c0] ;  /* 0x00017000ff26db82 */ /* 0x000f620000000a00 */
[----:B----4-:R-:W-:-:S04]  /*4b30*/  @!P2 IADD3 R28, P0, P1, R20, R34, R3 ;  /* 0x00000022141ca210 */ /* 0x010fc8000791e003 */
[----:B------:R-:W-:Y:S02]  /*4b40*/  @!P2 IADD3.X R29, R26, R35, R14, P0, P1 ;  /* 0x000000231a1da210 */ /* 0x000fe400007e240e */
[----:B---3--:R-:W-:-:S03]  /*4b50*/  @!P3 IADD3 R34, P0, P1, R20, R40, R3 ;  /* 0x000000281422b210 */ /* 0x008fc6000791e003 */
[----:B------:R3:W-:Y:S01]  /*4b60*/  @!P2 STG.E.U8 desc[UR20][R28.64+0x8], R49 ;  /* 0x000008311c00a986 */ /* 0x0007e2000c101114 */
[----:B------:R-:W-:Y:S02]  /*4b70*/  @!P3 IADD3.X R35, R26, R41, R14, P0, P1 ;  /* 0x000000291a23b210 */ /* 0x000fe400007e240e */
[----:B------:R-:W-:-:S04]  /*4b80*/  @!P4 IADD3 R25, P0, P1, R3, R20, R11 ;  /* 0x000000140319c210 */ /* 0x000fc8000791e00b */
[----:B--2---:R-:W-:Y:S02]  /*4b90*/  @!P4 IADD3.X R32, R14, R26, R13, P0, P1 ;  /* 0x0000001a0e20c210 */ /* 0x004fe400007e240d */
[----:B------:R-:W-:Y:S02]  /*4ba0*/  @!P5 IADD3 R27, P0, P1, R3, R20, R11 ;  /* 0x00000014031bd210 */ /* 0x000fe4000791e00b */
[----:B0-----:R-:W-:Y:S01]  /*4bb0*/  @!P4 IADD3 R20, P2, R25, R36, RZ ;  /* 0x000000241914c210 */ /* 0x001fe20007f5e0ff */
[----:B------:R-:W-:Y:S01]  /*4bc0*/  FMUL R25, R22, R6 ;  /* 0x0000000616197220 */ /* 0x000fe20000400000 */
[----:B-1----:R-:W-:Y:S01]  /*4bd0*/  @!P5 IADD3.X R30, R14, R26, R13, P0, P1 ;  /* 0x0000001a0e1ed210 */ /* 0x002fe200007e240d */
[----:B------:R-:W-:Y:S01]  /*4be0*/  FMUL R26, R23, R6 ;  /* 0x00000006171a7220 */ /* 0x000fe20000400000 */
[----:B-----5:R-:W-:Y:S01]  /*4bf0*/  @!P5 IADD3 R22, P0, R27, R38, RZ ;  /* 0x000000261b16d210 */ /* 0x020fe20007f1e0ff */
[----:B------:R-:W-:Y:S01]  /*4c00*/  @!P4 IMAD.X R21, R32, 0x1, R37, P2 ;  /* 0x000000012015c824 */ /* 0x000fe200010e0625 */
[----:B------:R-:W-:-:S02]  /*4c10*/  F2FP.SATFINITE.E4M3.F32.PACK_AB_MERGE_C R25, RZ, R25, RZ ;  /* 0x00000019ff19723e */ /* 0x000fc400048070ff */
[----:B------:R-:W-:Y:S01]  /*4c20*/  F2FP.SATFINITE.E4M3.F32.PACK_AB_MERGE_C R27, RZ, R26, RZ ;  /* 0x0000001aff1b723e */ /* 0x000fe200048070ff */
[----:B------:R-:W-:Y:S02]  /*4c30*/  @!P5 IMAD.X R23, R30, 0x1, R39, P0 ;  /* 0x000000011e17d824 */ /* 0x000fe400000e0627 */
[----:B------:R3:W-:Y:S04]  /*4c40*/  @!P3 STG.E.U8 desc[UR20][R34.64+0x9], R25 ;  /* 0x000009192200b986 */ /* 0x0007e8000c101114 */
[----:B------:R3:W-:Y:S04]  /*4c50*/  @!P4 STG.E.U8 desc[UR20][R20.64+0x8], R27 ;  /* 0x0000081b1400c986 */ /* 0x0007e8000c101114 */
[----:B------:R3:W-:Y:S02]  /*4c60*/  @!P5 STG.E.U8 desc[UR20][R22.64+0x9], R19 ;  /* 0x000009131600d986 */ /* 0x0007e4000c101114 */
.L_x_36:
[----:B------:R-:W-:Y:S05]  /*4c70*/  BSYNC B0 ;  /* 0x0000000000007941 */ /* 0x000fea0003800000 */
.L_x_32:
[----:B------:R-:W-:Y:S01]  /*4c80*/  IADD3 R8, P0, R8, UR14, RZ ;  /* 0x0000000e08087c10 */ /* 0x000fe2000ff1e0ff */
[----:B------:R-:W-:Y:S01]  /*4c90*/  ULDC.64 UR6, c[0x0][0x650] ;  /* 0x0001940000067ab9 */ /* 0x000fe20000000a00 */
[----:B---34-:R-:W-:Y:S01]  /*4ca0*/  PRMT R19, RZ, 0x7610, R19 ;  /* 0x00007610ff137816 */ /* 0x018fe20000000013 */
[----:B------:R-:W-:Y:S01]  /*4cb0*/  IMAD.MOV.U32 R20, RZ, RZ, -0x1 ;  /* 0xffffffffff147424 */ /* 0x000fe200078e00ff */
[----:B------:R-:W-:Y:S01]  /*4cc0*/  IADD3.X R9, R9, UR13, RZ, P0, !PT ;  /* 0x0000000d09097c10 */ /* 0x000fe200087fe4ff */
[----:B------:R-:W-:Y:S01]  /*4cd0*/  IMAD.MOV.U32 R69, RZ, RZ, -0x1 ;  /* 0xffffffffff457424 */ /* 0x000fe200078e00ff */
[----:B------:R-:W-:-:S04]  /*4ce0*/  ISETP.GE.U32.AND P0, PT, R8, UR6, PT ;  /* 0x0000000608007c0c */ /* 0x000fc8000bf06070 */
[----:B------:R-:W-:-:S13]  /*4cf0*/  ISETP.GE.U32.AND.EX P0, PT, R9, UR7, PT, P0 ;  /* 0x0000000709007c0c */ /* 0x000fda000bf06100 */
[----:B------:R-:W-:Y:S05]  /*4d00*/  @P0 BRA `(.L_x_37) ;  /* 0x0000000400640947 */ /* 0x000fea0003800000 */
[----:B------:R-:W3:Y:S01]  /*4d10*/  S2R R32, SR_CTAID.X ;  /* 0x0000000000207919 */ /* 0x000ee20000002500 */
[----:B--2---:R-:W2:Y:S01]  /*4d20*/  LDC.64 R26, c[0x0][0x628] ;  /* 0x00018a00ff1a7b82 */ /* 0x004ea20000000a00 */
[----:B------:R-:W-:Y:S01]  /*4d30*/  ULDC UR6, c[0x0][0x150] ;  /* 0x0000540000067ab9 */ /* 0x000fe20000000800 */
[----:B------:R-:W-:Y:S01]  /*4d40*/  IMAD.MOV.U32 R24, RZ, RZ, R8 ;  /* 0x000000ffff187224 */ /* 0x000fe200078e0008 */
[----:B------:R-:W4:Y:S01]  /*4d50*/  S2R R34, SR_CTAID.Y ;  /* 0x0000000000227919 */ /* 0x000f220000002600 */
[----:B-----5:R-:W-:-:S04]  /*4d60*/  IMAD.MOV.U32 R25, RZ, RZ, R9 ;  /* 0x000000ffff197224 */ /* 0x020fc800078e0009 */
[----:B------:R-:W0:Y:S08]  /*4d70*/  LDC R35, c[0x0][0x144] ;  /* 0x00005100ff237b82 */ /* 0x000e300000000800 */
[----:B------:R-:W0:Y:S08]  /*4d80*/  LDC R28, c[0x0][0x630] ;  /* 0x00018c00ff1c7b82 */ /* 0x000e300000000800 */
[----:B------:R-:W0:Y:S01]  /*4d90*/  LDC.64 R30, c[0x0][0x620] ;  /* 0x00018800ff1e7b82 */ /* 0x000e220000000a00 */
[----:B--2---:R-:W-:-:S04]  /*4da0*/  ISETP.NE.U32.AND P0, PT, R26, RZ, PT ;  /* 0x000000ff1a00720c */ /* 0x004fc80003f05070 */
[----:B------:R-:W-:Y:S02]  /*4db0*/  ISETP.NE.AND.EX P0, PT, R27, RZ, PT, P0 ;  /* 0x000000ff1b00720c */ /* 0x000fe40003f05300 */
[----:B---3--:R-:W-:-:S05]  /*4dc0*/  I2FP.F32.U32 R19, R32 ;  /* 0x0000002000137245 */ /* 0x008fca0000201000 */
[----:B------:R-:W-:-:S04]  /*4dd0*/  FMUL R19, R19, UR6 ;  /* 0x0000000613137c20 */ /* 0x000fc80008400000 */
[----:B------:R2:W3:Y:S02]  /*4de0*/  F2I.U32.TRUNC.NTZ R33, R19 ;  /* 0x0000001300217305 */ /* 0x0004e4000020f000 */
[----:B----4-:R-:W-:Y:S05]  /*4df0*/  @!P0 BRA `(.L_x_38) ;  /* 0x0000000000288947 */ /* 0x010fea0003800000 */
[----:B--2---:R-:W2:Y:S02]  /*4e00*/  LDC R19, c[0x0][0x634] ;  /* 0x00018d00ff137b82 */ /* 0x004ea40000000800 */
[----:B--2---:R-:W-:-:S05]  /*4e10*/  IADD3 R19, P0, R8, R19, RZ ;  /* 0x0000001308137210 */ /* 0x004fca0007f1e0ff */
        /* <DEDUP_REMOVED lines=8> */
.L_x_38:
[-CC-:B0-----:R-:W-:Y:S01]  /*4ea0*/  SHF.R.U64 R69, R24, R28.reuse, R25.reuse ;  /* 0x0000001c18457219 */ /* 0x181fe20000001219 */
[----:B------:R-:W0:Y:S01]  /*4eb0*/  LDC.64 R40, c[0x0][0x640] ;  /* 0x00019000ff287b82 */ /* 0x000e220000000a00 */
[----:B--2---:R-:W-:Y:S01]  /*4ec0*/  SHF.R.U32.HI R19, RZ, R28, R25 ;  /* 0x0000001cff137219 */ /* 0x004fe20000011619 */
[----:B---3--:R-:W-:Y:S01]  /*4ed0*/  IMAD.MOV R33, RZ, RZ, -R33 ;  /* 0x000000ffff217224 */ /* 0x008fe200078e0a21 */
[----:B------:R-:W-:Y:S01]  /*4ee0*/  IADD3 R23, P0, RZ, -R69, RZ ;  /* 0x80000045ff177210 */ /* 0x000fe20007f1e0ff */
[----:B------:R-:W-:Y:S02]  /*4ef0*/  ULDC UR6, c[0x0][0x154] ;  /* 0x0000550000067ab9 */ /* 0x000fe40000000800 */
[----:B------:R-:W-:Y:S02]  /*4f00*/  IMAD R33, R35, R33, R32 ;  /* 0x0000002123217224 */ /* 0x000fe400078e0220 */
[----:B------:R-:W2:Y:S01]  /*4f10*/  LDC R24, c[0x0][0x618] ;  /* 0x00018600ff187b82 */ /* 0x000ea20000000800 */
[----:B------:R-:W-:-:S02]  /*4f20*/  IMAD.X R19, RZ, RZ, ~R19, P0 ;  /* 0x000000ffff137224 */ /* 0x000fc400000e0e13 */
[----:B------:R-:W-:-:S04]  /*4f30*/  IMAD.WIDE.U32 R20, R23, R30, R8 ;  /* 0x0000001e17147225 */ /* 0x000fc800078e0008 */
[----:B------:R-:W-:Y:S01]  /*4f40*/  IMAD R22, R19, R30, RZ ;  /* 0x0000001e13167224 */ /* 0x000fe200078e02ff */
[----:B------:R-:W3:Y:S03]  /*4f50*/  LDC R36, c[0x0][0x608] ;  /* 0x00018200ff247b82 */ /* 0x000ee60000000800 */
[----:B------:R-:W-:Y:S02]  /*4f60*/  IMAD R19, R23, R31, R22 ;  /* 0x0000001f17137224 */ /* 0x000fe400078e0216 */
[----:B------:R-:W-:Y:S02]  /*4f70*/  IMAD.MOV.U32 R23, RZ, RZ, 0x1 ;  /* 0x00000001ff177424 */ /* 0x000fe400078e00ff */
[----:B------:R-:W-:Y:S01]  /*4f80*/  IMAD.IADD R19, R21, 0x1, R19 ;  /* 0x0000000115137824 */ /* 0x000fe200078e0213 */
[----:B------:R-:W4:Y:S01]  /*4f90*/  LDC R38, c[0x0][0x658] ;  /* 0x00019600ff267b82 */ /* 0x000f220000000800 */
[----:B------:R-:W-:-:S02]  /*4fa0*/  I2FP.F32.U32 R21, R34 ;  /* 0x0000002200157245 */ /* 0x000fc40000201000 */
[----:B0-----:R-:W-:-:S03]  /*4fb0*/  ISETP.NE.U32.AND P0, PT, R40, RZ, PT ;  /* 0x000000ff2800720c */ /* 0x001fc60003f05070 */
[----:B------:R-:W-:Y:S01]  /*4fc0*/  FMUL R22, R21, UR6 ;  /* 0x0000000615167c20 */ /* 0x000fe20008400000 */
[----:B------:R-:W-:Y:S01]  /*4fd0*/  ISETP.NE.AND.EX P0, PT, R41, RZ, PT, P0 ;  /* 0x000000ff2900720c */ /* 0x000fe20003f05300 */
[----:B------:R-:W0:Y:S01]  /*4fe0*/  LDC R31, c[0x0][0x148] ;  /* 0x00005200ff1f7b82 */ /* 0x000e220000000800 */
[-CC-:B--2---:R-:W-:Y:S01]  /*4ff0*/  SHF.R.U64 R28, R20, R24.reuse, R19.reuse ;  /* 0x00000018141c7219 */ /* 0x184fe20000001213 */
[----:B------:R2:W0:Y:S01]  /*5000*/  F2I.U32.TRUNC.NTZ R30, R22 ;  /* 0x00000016001e7305 */ /* 0x000422000020f000 */
[----:B------:R-:W-:Y:S01]  /*5010*/  SHF.R.U32.HI R19, RZ, R24, R19 ;  /* 0x00000018ff137219 */ /* 0x000fe20000011613 */
[----:B------:R-:W-:-:S04]  /*5020*/  IMAD.MOV.U32 R21, RZ, RZ, -0x1 ;  /* 0xffffffffff157424 */ /* 0x000fc800078e00ff */
[----:B------:R-:W0:Y:S01]  /*5030*/  LDC R32, c[0x0][0x600] ;  /* 0x00018000ff207b82 */ /* 0x000e220000000800 */
[-CC-:B---3--:R-:W-:Y:S02]  /*5040*/  SHF.R.U64 R26, R28, R36.reuse, R19.reuse ;  /* 0x000000241c1a7219 */ /* 0x188fe40000001213 */
[----:B------:R-:W-:-:S05]  /*5050*/  SHF.R.U32.HI R19, RZ, R36, R19 ;  /* 0x00000024ff137219 */ /* 0x000fca0000011613 */
[----:B------:R-:W3:Y:S01]  /*5060*/  LDC R37, c[0x0][0x648] ;  /* 0x00019200ff257b82 */ /* 0x000ee20000000800 */
[-C--:B----4-:R-:W-:Y:S02]  /*5070*/  SHF.L.U32 R20, R21, R38.reuse, RZ ;  /* 0x0000002615147219 */ /* 0x090fe400000006ff */
[-CC-:B------:R-:W-:Y:S02]  /*5080*/  SHF.R.U64 R29, R26, R38.reuse, R19.reuse ;  /* 0x000000261a1d7219 */ /* 0x180fe40000001213 */
[----:B------:R-:W-:Y:S02]  /*5090*/  SHF.R.U32.HI R21, RZ, R38, R19 ;  /* 0x00000026ff157219 */ /* 0x000fe40000011613 */
[----:B------:R-:W-:Y:S01]  /*50a0*/  LOP3.LUT R35, RZ, R20, RZ, 0x33, !PT ;  /* 0x00000014ff237212 */ /* 0x000fe200078e33ff */
[----:B------:R-:W4:Y:S01]  /*50b0*/  LDC R39, c[0x0][0x638] ;  /* 0x00018e00ff277b82 */ /* 0x000f220000000800 */
[----:B------:R-:W-:Y:S01]  /*50c0*/  SHF.L.U32 R38, R23, R38, RZ ;  /* 0x0000002617267219 */ /* 0x000fe200000006ff */
[----:B------:R-:W-:-:S06]  /*50d0*/  IMAD.MOV.U32 R20, RZ, RZ, R29 ;  /* 0x000000ffff147224 */ /* 0x000fcc00078e001d */
[----:B------:R-:W0:Y:S01]  /*50e0*/  LDC R42, c[0x0][0x610] ;  /* 0x00018400ff2a7b82 */ /* 0x000e220000000800 */
[----:B--2---:R-:W-:Y:S05]  /*50f0*/  @!P0 BRA `(.L_x_39) ;  /* 0x0000000000288947 */ /* 0x004fea0003800000 */
[----:B------:R-:W2:Y:S02]  /*5100*/  LDC R20, c[0x0][0x64c] ;  /* 0x00019300ff147b82 */ /* 0x000ea40000000800 */
        /* <DEDUP_REMOVED lines=9> */
.L_x_39:
[----:B------:R-:W-:Y:S01]  /*51a0*/  ISETP.NE.AND P0, PT, R10, 0x1, PT ;  /* 0x000000010a00780c */ /* 0x000fe20003f05270 */
[----:B0-----:R-:W-:Y:S01]  /*51b0*/  IMAD.MOV R30, RZ, RZ, -R30 ;  /* 0x000000ffff1e7224 */ /* 0x001fe200078e0a1e */
[----:B---3--:R-:W-:Y:S01]  /*51c0*/  SHF.R.U64 R19, R20, R37, R21 ;  /* 0x0000002514137219 */ /* 0x008fe20000001215 */
[----:B------:R-:W-:Y:S01]  /*51d0*/  VIADD R21, R32, 0xffffffff ;  /* 0xffffffff20157836 */ /* 0x000fe20000000000 */
[----:B------:R-:W-:-:S03]  /*51e0*/  LOP3.LUT R24, R26, R35, RZ, 0xc0, !PT ;  /* 0x000000231a187212 */ /* 0x000fc600078ec0ff */
[----:B------:R-:W-:Y:S01]  /*51f0*/  IMAD.MOV R20, RZ, RZ, -R19 ;  /* 0x000000ffff147224 */ /* 0x000fe200078e0a13 */
[----:B------:R-:W-:Y:S01]  /*5200*/  LOP3.LUT R28, R28, R21, RZ, 0xc0, !PT ;  /* 0x000000151c1c7212 */ /* 0x000fe200078ec0ff */
[----:B------:R-:W-:Y:S02]  /*5210*/  IMAD R24, R38, R19, R24 ;  /* 0x0000001326187224 */ /* 0x000fe400078e0218 */
[----:B----4-:R-:W-:Y:S02]  /*5220*/  IMAD R19, R20, R39, R29 ;  /* 0x0000002714137224 */ /* 0x010fe400078e021d */
[----:B------:R-:W-:Y:S02]  /*5230*/  @P0 IMAD R33, R31, R30, R34 ;  /* 0x0000001e1f210224 */ /* 0x000fe400078e0222 */
[----:B------:R-:W-:Y:S02]  /*5240*/  IMAD.MOV.U32 R20, RZ, RZ, 0x1 ;  /* 0x00000001ff147424 */ /* 0x000fe400078e00ff */
[----:B------:R-:W-:-:S02]  /*5250*/  IMAD R24, R24, R42, R33 ;  /* 0x0000002a18187224 */ /* 0x000fc400078e0221 */
[----:B------:R-:W-:Y:S01]  /*5260*/  IMAD R21, R19, R32, R28 ;  /* 0x0000002013157224 */ /* 0x000fe200078e021c */
[----:B------:R-:W-:-:S04]  /*5270*/  PRMT R19, R20, 0x7610, R19 ;  /* 0x0000761014137816 */ /* 0x000fc80000000013 */
[----:B------:R-:W-:Y:S02]  /*5280*/  SEL R20, R21, R24, !P0 ;  /* 0x0000001815147207 */ /* 0x000fe40004000000 */
[----:B------:R-:W-:-:S07]  /*5290*/  SEL R24, R24, R21, !P0 ;  /* 0x0000001518187207 */ /* 0x000fce0004000000 */
.L_x_37:
[----:B------:R-:W-:Y:S01]  /*52a0*/  LOP3.LUT P0, RZ, R19, 0xff, RZ, 0xc0, !PT ;  /* 0x000000ff13ff7812 */ /* 0x000fe2000780c0ff */
[----:B------:R-:W-:Y:S01]  /*52b0*/  UIMAD.WIDE.U32 UR6, UR5, 0x38e38e39, URZ ;  /* 0x38e38e39050678a5 */ /* 0x000fe2000f8e003f */
[----:B------:R-:W-:-:S03]  /*52c0*/  IMAD.MOV.U32 R67, RZ, RZ, R24 ;  /* 0x000000ffff437224 */ /* 0x000fc600078e0018 */
[----:B------:R-:W-:-:S04]  /*52d0*/  USHF.R.U32.HI UR6, URZ, 0x2, UR7 ;  /* 0x000000023f067899 */ /* 0x000fc80008011607 */
[----:B------:R-:W-:-:S04]  /*52e0*/  UIMAD UR5, UR6, -0x12, UR5 ;  /* 0xffffffee060578a4 */ /* 0x000fc8000f8e0205 */
[----:B------:R-:W-:Y:S08]  /*52f0*/  @P0 BRA `(.L_x_40) ;  /* 0xffffffc000180947 */ /* 0x000ff0000383ffff */
[----:B------:R-:W-:Y:S05]  /*5300*/  EXIT ;  /* 0x000000000000794d */ /* 0x000fea0003800000 */
.L_x_4:
        /* <DEDUP_REMOVED lines=26> */
.L_x_42:
        /* <DEDUP_REMOVED lines=14> */
[----:B------:R-:W-:Y:S02]  /*5590*/  IMAD R7, R11, R25, R14 ;  /* 0x000000190b077224 */ /* 0x000fe400078e020e */
[----:B------:R-:W-:Y:S02]  /*55a0*/  IMAD.MOV.U32 R14, RZ, RZ, 0x1 ;  /* 0x00000001ff0e7424 */ /* 0x000fe400078e00ff */
[----:B------:R-:W-:Y:S01]  /*55b0*/  IMAD.IADD R7, R13, 0x1, R7 ;  /* 0x000000010d077824 */ /* 0x000fe200078e0207 */
[----:B------:R-:W4:Y:S04]  /*55c0*/  LDC R24, c[0x0][0x608] ;  /* 0x00018200ff187b82 */ /* 0x000f280000000800 */
[----:B0-----:R-:W-:-:S02]  /*55d0*/  SHF.R.U64 R16, R12, R18, R7 ;  /* 0x000000120c107219 */ /* 0x001fc40000001207 */
[----:B------:R-:W-:Y:S02]  /*55e0*/  I2FP.F32.U32 R12, R5 ;  /* 0x00000005000c7245 */ /* 0x000fe40000201000 */
[----:B------:R-:W0:Y:S01]  /*55f0*/  LDC R27, c[0x0][0x658] ;  /* 0x00019600ff1b7b82 */ /* 0x000e220000000800 */
[----:B-1----:R-:W-:Y:S01]  /*5600*/  ISETP.NE.U32.AND P0, PT, R28, RZ, PT ;  /* 0x000000ff1c00720c */ /* 0x002fe20003f05070 */
[----:B---3--:R-:W-:Y:S02]  /*5610*/  IMAD.MOV R11, RZ, RZ, -R15 ;  /* 0x000000ffff0b7224 */ /* 0x008fe400078e0a0f */
[----:B------:R-:W-:Y:S01]  /*5620*/  FMUL R12, R12, UR4 ;  /* 0x000000040c0c7c20 */ /* 0x000fe20008400000 */
[----:B------:R-:W-:Y:S01]  /*5630*/  SHF.R.U32.HI R7, RZ, R18, R7 ;  /* 0x00000012ff077219 */ /* 0x000fe20000011607 */
[----:B------:R-:W-:Y:S01]  /*5640*/  IMAD.MOV.U32 R18, RZ, RZ, -0x1 ;  /* 0xffffffffff127424 */ /* 0x000fe200078e00ff */
[----:B------:R-:W-:Y:S01]  /*5650*/  ISETP.NE.AND.EX P0, PT, R29, RZ, PT, P0 ;  /* 0x000000ff1d00720c */ /* 0x000fe20003f05300 */
[----:B------:R1:W3:Y:S01]  /*5660*/  F2I.U32.TRUNC.NTZ R21, R12 ;  /* 0x0000000c00157305 */ /* 0x0002e2000020f000 */
[----:B------:R-:W1:Y:S01]  /*5670*/  LDC R22, c[0x0][0x148] ;  /* 0x00005200ff167b82 */ /* 0x000e620000000800 */
[----:B--2---:R-:W-:-:S07]  /*5680*/  IMAD R25, R17, R11, R6 ;  /* 0x0000000b11197224 */ /* 0x004fce00078e0206 */
[----:B------:R-:W2:Y:S01]  /*5690*/  LDC R23, c[0x0][0x600] ;  /* 0x00018000ff177b82 */ /* 0x000ea20000000800 */
[-CC-:B----4-:R-:W-:Y:S02]  /*56a0*/  SHF.R.U64 R19, R16, R24.reuse, R7.reuse ;  /* 0x0000001810137219 */ /* 0x190fe40000001207 */
[----:B------:R-:W-:-:S05]  /*56b0*/  SHF.R.U32.HI R6, RZ, R24, R7 ;  /* 0x00000018ff067219 */ /* 0x000fca0000011607 */
[----:B------:R-:W4:Y:S01]  /*56c0*/  LDC R26, c[0x0][0x648] ;  /* 0x00019200ff1a7b82 */ /* 0x000f220000000800 */
[-C--:B0-----:R-:W-:Y:S02]  /*56d0*/  SHF.L.U32 R11, R18, R27.reuse, RZ ;  /* 0x0000001b120b7219 */ /* 0x081fe400000006ff */
[-CC-:B------:R-:W-:Y:S02]  /*56e0*/  SHF.R.U64 R18, R19, R27.reuse, R6.reuse ;  /* 0x0000001b13127219 */ /* 0x180fe40000001206 */
[-C--:B------:R-:W-:Y:S02]  /*56f0*/  SHF.R.U32.HI R7, RZ, R27.reuse, R6 ;  /* 0x0000001bff077219 */ /* 0x080fe40000011606 */
[----:B------:R-:W-:Y:S01]  /*5700*/  SHF.L.U32 R27, R14, R27, RZ ;  /* 0x0000001b0e1b7219 */ /* 0x000fe200000006ff */
[----:B------:R-:W0:Y:S01]  /*5710*/  LDC R30, c[0x0][0x638] ;  /* 0x00018e00ff1e7b82 */ /* 0x000e220000000800 */
[----:B------:R-:W-:Y:S01]  /*5720*/  LOP3.LUT R24, RZ, R11, RZ, 0x33, !PT ;  /* 0x0000000bff187212 */ /* 0x000fe200078e33ff */
[----:B------:R-:W-:-:S06]  /*5730*/  IMAD.MOV.U32 R6, RZ, RZ, R18 ;  /* 0x000000ffff067224 */ /* 0x000fcc00078e0012 */
[----:B------:R-:W0:Y:S01]  /*5740*/  LDC R31, c[0x0][0x610] ;  /* 0x00018400ff1f7b82 */ /* 0x000e220000000800 */
[----:B-1-3--:R-:W-:Y:S05]  /*5750*/  @!P0 BRA `(.L_x_43) ;  /* 0x0000000000288947 */ /* 0x00afea0003800000 */
[----:B------:R-:W1:Y:S02]  /*5760*/  LDC R11, c[0x0][0x64c] ;  /* 0x00019300ff0b7b82 */ /* 0x000e640000000800 */
[----:B-1----:R-:W-:-:S05]  /*5770*/  IADD3 R11, P0, R18, R11, RZ ;  /* 0x0000000b120b7210 */ /* 0x002fca0007f1e0ff */
        /* <DEDUP_REMOVED lines=8> */
.L_x_43:
[----:B------:R-:W-:Y:S01]  /*5800*/  ISETP.NE.AND P0, PT, R10, 0x1, PT ;  /* 0x000000010a00780c */ /* 0x000fe20003f05270 */
[----:B--2---:R-:W-:Y:S01]  /*5810*/  VIADD R13, R23, 0xffffffff ;  /* 0xffffffff170d7836 */ /* 0x004fe20000000000 */
[----:B----4-:R-:W-:Y:S01]  /*5820*/  SHF.R.U64 R7, R6, R26, R7 ;  /* 0x0000001a06077219 */ /* 0x010fe20000001207 */
[----:B------:R-:W-:Y:S01]  /*5830*/  IMAD.MOV R21, RZ, RZ, -R21 ;  /* 0x000000ffff157224 */ /* 0x000fe200078e0a15 */
[----:B------:R-:W-:Y:S01]  /*5840*/  LOP3.LUT R6, R19, R24, RZ, 0xc0, !PT ;  /* 0x0000001813067212 */ /* 0x000fe200078ec0ff */
[----:B------:R-:W-:Y:S01]  /*5850*/  IMAD.MOV.U32 R14, RZ, RZ, R20 ;  /* 0x000000ffff0e7224 */ /* 0x000fe200078e0014 */
[----:B------:R-:W-:Y:S01]  /*5860*/  LOP3.LUT R16, R16, R13, RZ, 0xc0, !PT ;  /* 0x0000000d10107212 */ /* 0x000fe200078ec0ff */
[----:B------:R-:W-:Y:S02]  /*5870*/  IMAD.MOV R11, RZ, RZ, -R7 ;  /* 0x000000ffff0b7224 */ /* 0x000fe400078e0a07 */
[----:B------:R-:W-:-:S04]  /*5880*/  IMAD R6, R27, R7, R6 ;  /* 0x000000071b067224 */ /* 0x000fc800078e0206 */
[----:B------:R-:W-:Y:S02]  /*5890*/  @P0 IMAD R25, R22, R21, R5 ;  /* 0x0000001516190224 */ /* 0x000fe400078e0205 */
[----:B0-----:R-:W-:Y:S02]  /*58a0*/  IMAD R5, R11, R30, R18 ;  /* 0x0000001e0b057224 */ /* 0x001fe400078e0212 */
[----:B------:R-:W-:Y:S02]  /*58b0*/  IMAD R18, R6, R31, R25 ;  /* 0x0000001f06127224 */ /* 0x000fe400078e0219 */
[----:B------:R-:W-:Y:S02]  /*58c0*/  IMAD R5, R5, R23, R16 ;  /* 0x0000001705057224 */ /* 0x000fe400078e0210 */
[----:B------:R-:W-:-:S03]  /*58d0*/  IMAD.MOV.U32 R11, RZ, RZ, 0x1 ;  /* 0x00000001ff0b7424 */ /* 0x000fc600078e00ff */
[----:B------:R-:W-:Y:S02]  /*58e0*/  SEL R19, R5, R18, !P0 ;  /* 0x0000001205137207 */ /* 0x000fe40004000000 */
[----:B------:R-:W-:-:S07]  /*58f0*/  SEL R18, R18, R5, !P0 ;  /* 0x0000000512127207 */ /* 0x000fce0004000000 */
.L_x_41:
[----:B------:R-:W-:-:S08]  /*5900*/  NOP ;  /* 0x0000000000007918 */ /* 0x000fd00000000000 */
[----:B------:R-:W0:-:S00]  /*5910*/  USETMAXREG.DEALLOC.CTAPOOL 0x28 ;  /* 0x00000028000079c8 */ /* 0x000e0000080e0500 */
[----:B0-----:R-:W-:-:S13]  /*5920*/  ISETP.NE.AND P0, PT, R4, RZ, PT ;  /* 0x000000ff0400720c */ /* 0x001fda0003f05270 */
[----:B------:R-:W-:Y:S05]  /*5930*/  @P0 EXIT ;  /* 0x000000000000094d */ /* 0x000fea0003800000 */
[----:B------:R-:W-:Y:S01]  /*5940*/  LOP3.LUT P0, RZ, R11, 0xff, RZ, 0xc0, !PT ;  /* 0x000000ff0bff7812 */ /* 0x000fe2000780c0ff */
[----:B------:R-:W-:Y:S02]  /*5950*/  IMAD.MOV.U32 R11, RZ, RZ, 0x1 ;  /* 0x00000001ff0b7424 */ /* 0x000fe400078e00ff */
[----:B------:R-:W-:-:S10]  /*5960*/  IMAD.MOV.U32 R12, RZ, RZ, RZ ;  /* 0x000000ffff0c7224 */ /* 0x000fd400078e00ff */
[----:B------:R-:W-:Y:S05]  /*5970*/  @!P0 BRA `(.L_x_44) ;  /* 0x0000000c00188947 */ /* 0x000fea0003800000 */
[----:B------:R-:W0:Y:S01]  /*5980*/  LDC R4, c[0x0][0x28c] ;  /* 0x0000a300ff047b82 */ /* 0x000e220000000800 */
[----:B------:R-:W-:Y:S01]  /*5990*/  LOP3.LUT P0, RZ, R2, 0x1f, RZ, 0xc0, !PT ;  /* 0x0000001f02ff7812 */ /* 0x000fe2000780c0ff */
[----:B------:R-:W-:Y:S01]  /*59a0*/  ULDC UR5, c[0x0][0x658] ;  /* 0x0001960000057ab9 */ /* 0x000fe20000000800 */
[----:B------:R-:W-:Y:S01]  /*59b0*/  UMOV UR6, 0xffffffff ;  /* 0xffffffff00067882 */ /* 0x000fe20000000000 */
[----:B------:R-:W-:Y:S01]  /*59c0*/  BSSY B0, `(.L_x_44) ;  /* 0x00000c1000007945 */ /* 0x000fe20003800000 */
[----:B------:R-:W-:Y:S01]  /*59d0*/  USHF.L.U32 UR6, UR6, UR5, URZ ;  /* 0x0000000506067299 */ /* 0x000fe2000800063f */
[C---:B------:R-:W-:Y:S01]  /*59e0*/  ISETP.NE.AND P2, PT, R3.reuse, RZ, PT ;  /* 0x000000ff0300720c */ /* 0x040fe20003f45270 */
[----:B------:R-:W-:Y:S01]  /*59f0*/  IMAD.MOV.U32 R16, RZ, RZ, 0x1 ;  /* 0x00000001ff107424 */ /* 0x000fe200078e00ff */
[----:B------:R-:W-:Y:S01]  /*5a00*/  ISETP.NE.OR P0, PT, R3, RZ, !P0 ;  /* 0x000000ff0300720c */ /* 0x000fe20004705670 */
[----:B------:R-:W-:Y:S01]  /*5a10*/  IMAD.MOV.U32 R11, RZ, RZ, 0x1 ;  /* 0x00000001ff0b7424 */ /* 0x000fe200078e00ff */
[----:B------:R-:W-:Y:S01]  /*5a20*/  LOP3.LUT R17, R0, 0x2, RZ, 0xfc, !PT ;  /* 0x0000000200117812 */ /* 0x000fe200078efcff */
[----:B------:R-:W-:Y:S01]  /*5a30*/  IMAD.MOV.U32 R12, RZ, RZ, RZ ;  /* 0x000000ffff0c7224 */ /* 0x000fe200078e00ff */
[----:B------:R-:W-:Y:S01]  /*5a40*/  ULDC UR4, c[0x0][0x600] ;  /* 0x0001800000047ab9 */ /* 0x000fe20000000800 */
[----:B------:R-:W-:Y:S01]  /*5a50*/  UMOV UR7, 0x1 ;  /* 0x0000000100077882 */ /* 0x000fe20000000000 */
[----:B------:R-:W-:-:S02]  /*5a60*/  UIADD3 UR18, UR4, -0x1, URZ ;  /* 0xffffffff04127890 */ /* 0x000fc4000fffe03f */
[----:B------:R-:W-:Y:S02]  /*5a70*/  USHF.L.U32 UR20, UR7, UR5, URZ ;  /* 0x0000000507147299 */ /* 0x000fe4000800063f */
[----:B------:R-:W-:Y:S01]  /*5a80*/  ULOP3.LUT UR19, URZ, UR6, URZ, 0x33, !UPT ;  /* 0x000000063f137292 */ /* 0x000fe2000f8e333f */
[----:B------:R-:W-:Y:S01]  /*5a90*/  ULDC.64 UR22, c[0x0][0x198] ;  /* 0x0000660000167ab9 */ /* 0x000fe20000000a00 */
[----:B0-----:R-:W-:-:S05]  /*5aa0*/  VIADD R4, R4, 0x1f ;  /* 0x0000001f04047836 */ /* 0x001fca0000000000 */
[----:B------:R-:W-:-:S04]  /*5ab0*/  SHF.R.S32.HI R5, RZ, 0x1f, R4 ;  /* 0x0000001fff057819 */ /* 0x000fc80000011404 */
[----:B------:R-:W-:-:S04]  /*5ac0*/  LEA.HI R5, R5, R4, RZ, 0x5 ;  /* 0x0000000405057211 */ /* 0x000fc800078f28ff */
[----:B------:R-:W-:-:S05]  /*5ad0*/  SHF.R.S32.HI R15, RZ, 0x5, R5 ;  /* 0x00000005ff0f7819 */ /* 0x000fca0000011405 */
[----:B------:R-:W-:-:S07]  /*5ae0*/  VIADD R13, R15, 0x1 ;  /* 0x000000010f0d7836 */ /* 0x000fce0000000000 */
.L_x_56:
[----:B------:R-:W-:-:S03]  /*5af0*/  UMOV UR4, 0xffffffff ;  /* 0xffffffff00047882 */ /* 0x000fc60000000000 */
[----:B------:R-:W-:Y:S05]  /*5b00*/  BRA.DIV UR4, `(.L_x_45) ;  /* 0x00000016049c7947 */ /* 0x000fea000b800000 */
[----:B------:R-:W-:-:S13]  /*5b10*/  ELECT P1, URZ, PT ;  /* 0x00000000003f782f */ /* 0x000fda0003820000 */
.L_x_81:
[----:B------:R-:W0:Y:S01]  /*5b20*/  LDC R2, c[0x0][0x28c] ;  /* 0x0000a300ff027b82 */ /* 0x000e220000000800 */
[----:B------:R-:W-:Y:S01]  /*5b30*/  BSSY B1, `(.L_x_46) ;  /* 0x0000037000017945 */ /* 0x000fe20003800000 */
[----:B0-----:R-:W-:-:S13]  /*5b40*/  ISETP.LT.OR P1, PT, R2, 0x1, !P1 ;  /* 0x000000010200780c */ /* 0x001fda0004f21670 */
[----:B------:R-:W-:Y:S05]  /*5b50*/  @P1 BRA `(.L_x_47) ;  /* 0x0000000000d01947 */ /* 0x000fea0003800000 */
[----:B------:R-:W-:Y:S02]  /*5b60*/  IMAD.SHL.U32 R19, R19, 0x10, RZ ;  /* 0x0000001013137824 */ /* 0x000fe400078e00ff */
[----:B------:R-:W-:Y:S02]  /*5b70*/  IMAD R18, R18, 0x180, RZ ;  /* 0x0000018012127824 */ /* 0x000fe400078e02ff */
[----:B------:R-:W-:Y:S02]  /*5b80*/  IMAD.MOV.U32 R21, RZ, RZ, RZ ;  /* 0x000000ffff157224 */ /* 0x000fe400078e00ff */
[----:B------:R-:W-:Y:S02]  /*5b90*/  IMAD.MOV.U32 R2, RZ, RZ, R13 ;  /* 0x000000ffff027224 */ /* 0x000fe400078e000d */
[----:B------:R-:W-:Y:S02]  /*5ba0*/  IMAD.MOV.U32 R3, RZ, RZ, R11 ;  /* 0x000000ffff037224 */ /* 0x000fe400078e000b */
[----:B------:R-:W-:-:S07]  /*5bb0*/  IMAD.MOV.U32 R4, RZ, RZ, R12 ;  /* 0x000000ffff047224 */ /* 0x000fce00078e000c */
.L_x_51:
[----:B------:R-:W0:Y:S01]  /*5bc0*/  S2R R6, SR_CgaCtaId ;  /* 0x0000000000067919 */ /* 0x000e220000008800 */
[----:B------:R-:W-:-:S04]  /*5bd0*/  MOV R5, 0x400 ;  /* 0x0000040000057802 */ /* 0x000fc80000000f00 */
[----:B0-----:R-:W-:Y:S02]  /*5be0*/  LEA R7, R6, R5, 0x18 ;  /* 0x0000000506077211 */ /* 0x001fe400078ec0ff */
[----:B------:R-:W-:Y:S01]  /*5bf0*/  SHF.L.U32 R5, R3, 0x1f, RZ ;  /* 0x0000001f03057819 */ /* 0x000fe200000006ff */
[----:B------:R-:W0:Y:S02]  /*5c00*/  @!P2 LDC R6, c[0x0][0x500] ;  /* 0x00014000ff06ab82 */ /* 0x000e240000000800 */
[----:B------:R-:W-:-:S04]  /*5c10*/  IMAD R20, R4, 0x8, R7 ;  /* 0x0000000804147824 */ /* 0x000fc800078e0207 */
[----:B------:R-:W1:Y:S02]  /*5c20*/  SYNCS.PHASECHK.TRANS64.TRYWAIT P1, [R20+URZ+0x90], R5 ;  /* 0x00009005140075a7 */ /* 0x000e64000802017f */
[----:B-1----:R-:W-:Y:S05]  /*5c30*/  @!P1 BRA `(.L_x_48) ;  /* 0x0000001400709947 */ /* 0x002fea0003800000 */
.L_x_82:
[----:B-1----:R-:W-:Y:S01]  /*5c40*/  PRMT R5, R17, 0x9910, RZ ;  /* 0x0000991011057816 */ /* 0x002fe200000000ff */
[----:B0-----:R0:W-:Y:S03]  /*5c50*/  @!P2 SYNCS.ARRIVE.TRANS64 RZ, [R20+URZ], R6 ;  /* 0x0000000614ffa9a7 */ /* 0x0011e6000800003f */
[----:B------:R-:W-:-:S13]  /*5c60*/  ISETP.NE.AND P1, PT, R5, 0x2, PT ;  /* 0x000000020500780c */ /* 0x000fda0003f25270 */
[----:B0-----:R-:W-:Y:S05]  /*5c70*/  @P1 BRA `(.L_x_49) ;  /* 0x0000000000041947 */ /* 0x001fea0003800000 */
[----:B------:R-:W-:Y:S01]  /*5c80*/  BPT.TRAP 0x1 ;  /* 0x000000040000795c */ /* 0x000fe20000300000 */
.L_x_49:
[----:B------:R-:W-:Y:S05]  /*5c90*/  @P0 BRA `(.L_x_50) ;  /* 0x0000000000040947 */ /* 0x000fea0003800000 */
[----:B------:R-:W-:Y:S01]  /*5ca0*/  BPT.TRAP 0x1 ;  /* 0x000000040000795c */ /* 0x000fe20000300000 */
.L_x_50:
[--C-:B------:R-:W-:Y:S01]  /*5cb0*/  IMAD R5, R4, 0x3000, R7.reuse ;  /* 0x0000300004057824 */ /* 0x100fe200078e0207 */
[----:B------:R-:W-:Y:S01]  /*5cc0*/  R2UR UR9, R20 ;  /* 0x00000000140972ca */ /* 0x000fe200000e0000 */
[----:B------:R-:W-:Y:S01]  /*5cd0*/  IMAD R7, R4, 0x200, R7 ;  /* 0x0000020004077824 */ /* 0x000fe200078e0207 */
[----:B------:R-:W-:Y:S01]  /*5ce0*/  UIADD3 UR4, UP0, UR22, 0xf0, URZ ;  /* 0x000000f016047890 */ /* 0x000fe2000ff1e03f */
[----:B------:R-:W-:Y:S01]  /*5cf0*/  VIADD R2, R2, 0xffffffff ;  /* 0xffffffff02027836 */ /* 0x000fe20000000000 */
[----:B------:R-:W-:Y:S01]  /*5d00*/  R2UR UR5, R5 ;  /* 0x00000000050572ca */ /* 0x000fe200000e0000 */
[----:B------:R-:W-:Y:S01]  /*5d10*/  UIADD3 UR24, UP1, UR22, 0x1f0, URZ ;  /* 0x000001f016187890 */ /* 0x000fe2000ff3e03f */
[----:B------:R-:W-:Y:S01]  /*5d20*/  R2UR UR8, R7 ;  /* 0x00000000070872ca */ /* 0x000fe200000e0000 */
[----:B------:R-:W-:Y:S01]  /*5d30*/  VIADD R4, R4, 0x1 ;  /* 0x0000000104047836 */ /* 0x000fe20000000000 */
[----:B------:R-:W-:Y:S01]  /*5d40*/  R2UR UR11, R18 ;  /* 0x00000000120b72ca */ /* 0x000fe200000e0000 */
[----:B------:R-:W-:Y:S01]  /*5d50*/  UIADD3.X UR25, URZ, UR23, URZ, UP1, !UPT ;  /* 0x000000173f197290 */ /* 0x000fe20008ffe43f */
[----:B------:R-:W-:Y:S01]  /*5d60*/  R2UR UR10, R21 ;  /* 0x00000000150a72ca */ /* 0x000fe200000e0000 */
[----:B------:R-:W-:Y:S01]  /*5d70*/  UMOV UR6, 0x0 ;  /* 0x0000000000067882 */ /* 0x000fe20000000000 */
[----:B------:R-:W-:Y:S01]  /*5d80*/  R2UR UR12, R14 ;  /* 0x000000000e0c72ca */ /* 0x000fe200000e0000 */
[----:B------:R-:W-:Y:S01]  /*5d90*/  UMOV UR7, 0x10000000 ;  /* 0x1000000000077882 */ /* 0x000fe20000000000 */
[----:B------:R-:W-:Y:S01]  /*5da0*/  R2UR UR21, R19 ;  /* 0x00000000131572ca */ /* 0x000fe200000e0000 */
[----:B------:R-:W-:Y:S01]  /*5db0*/  VIADD R21, R21, 0x20 ;  /* 0x0000002015157836 */ /* 0x000fe20000000000 */
[----:B------:R-:W-:Y:S01]  /*5dc0*/  ISETP.GT.AND P3, PT, R2, 0x1, PT ;  /* 0x000000010200780c */ /* 0x000fe20003f64270 */
[----:B------:R-:W-:Y:S01]  /*5dd0*/  UIADD3 UR16, UR5, 0x200, URZ ;  /* 0x0000020005107890 */ /* 0x000fe2000fffe03f */
[----:B------:R-:W-:Y:S01]  /*5de0*/  ISETP.NE.AND P1, PT, R4, 0x12, PT ;  /* 0x000000120400780c */ /* 0x000fe20003f25270 */
[----:B------:R-:W-:-:S02]  /*5df0*/  UIADD3.X UR5, URZ, UR23, URZ, UP0, !UPT ;  /* 0x000000173f057290 */ /* 0x000fc400087fe43f */
[----:B------:R-:W-:Y:S01]  /*5e00*/  UIADD3 UR17, UR8, 0x36200, URZ ;  /* 0x0003620008117890 */ /* 0x000fe2000fffe03f */
[----:B------:R-:W-:Y:S02]  /*5e10*/  SEL R6, RZ, 0x1, P1 ;  /* 0x00000001ff067807 */ /* 0x000fe40000800000 */
[----:B------:R-:W-:Y:S01]  /*5e20*/  UMOV UR8, UR16 ;  /* 0x0000001000087c82 */ /* 0x000fe20008000000 */
[----:B------:R-:W-:Y:S02]  /*5e30*/  SEL R4, R4, RZ, P1 ;  /* 0x000000ff04047207 */ /* 0x000fe40000800000 */
[----:B------:R-:W-:Y:S01]  /*5e40*/  LOP3.LUT R3, R3, R6, RZ, 0x3c, !PT ;  /* 0x0000000603037212 */ /* 0x000fe200078e3cff */
[----:B------:R0:W-:Y:S02]  /*5e50*/  UTMALDG.3D [UR8], [UR4], desc[UR6] ;  /* 0x00000608040075b4 */ /* 0x0001e40008011000 */
[----:B0-----:R-:W-:Y:S01]  /*5e60*/  UMOV UR8, UR17 ;  /* 0x0000001100087c82 */ /* 0x001fe20008000000 */
[----:B------:R-:W-:-:S02]  /*5e70*/  UMOV UR11, UR21 ;  /* 0x00000015000b7c82 */ /* 0x000fc40008000000 */
[----:B------:R0:W-:Y:S02]  /*5e80*/  UTMALDG.3D [UR8], [UR24], desc[UR6] ;  /* 0x00000608180075b4 */ /* 0x0001e40008011000 */
[----:B0-----:R-:W-:Y:S05]  /*5e90*/  @P3 BRA `(.L_x_51) ;  /* 0xfffffffc00483947 */ /* 0x001fea000383ffff */
.L_x_47:
[----:B------:R-:W-:Y:S05]  /*5ea0*/  BSYNC B1 ;  /* 0x0000000000017941 */ /* 0x000fea0003800000 */
.L_x_46:
[----:B------:R-:W-:Y:S01]  /*5eb0*/  LOP3.LUT P3, RZ, R16, 0xff, RZ, 0xc0, !PT ;  /* 0x000000ff10ff7812 */ /* 0x000fe2000786c0ff */
[----:B------:R-:W-:Y:S01]  /*5ec0*/  IMAD.IADD R5, R15, 0x1, R12 ;  /* 0x000000010f057824 */ /* 0x000fe200078e020c */
[----:B------:R-:W-:Y:S01]  /*5ed0*/  IADD3 R8, P4, R8, UR14, RZ ;  /* 0x0000000e08087c10 */ /* 0x000fe2000ff9e0ff */
[----:B------:R-:W-:Y:S01]  /*5ee0*/  ULDC.64 UR4, c[0x0][0x650] ;  /* 0x0001940000047ab9 */ /* 0x000fe20000000a00 */
[----:B------:R-:W-:Y:S01]  /*5ef0*/  BSSY B1, `(.L_x_52) ;  /* 0x000006b000017945 */ /* 0x000fe20003800000 */
[----:B------:R-:W-:Y:S01]  /*5f00*/  IMAD.MOV.U32 R18, RZ, RZ, -0x1 ;  /* 0xffffffffff127424 */ /* 0x000fe200078e00ff */
[----:B------:R-:W-:Y:S01]  /*5f10*/  ISETP.GT.U32.AND P1, PT, R5, 0x11, PT ;  /* 0x000000110500780c */ /* 0x000fe20003f24070 */
[----:B------:R-:W-:Y:S01]  /*5f20*/  IMAD.MOV.U32 R19, RZ, RZ, -0x1 ;  /* 0xffffffffff137424 */ /* 0x000fe200078e00ff */
[----:B------:R-:W-:Y:S01]  /*5f30*/  IADD3.X R9, R9, UR13, RZ, P4, !PT ;  /* 0x0000000d09097c10 */ /* 0x000fe2000a7fe4ff */
[----:B------:R-:W-:Y:S01]  /*5f40*/  IMAD.MOV.U32 R14, RZ, RZ, -0x1 ;  /* 0xffffffffff0e7424 */ /* 0x000fe200078e00ff */
[----:B------:R-:W-:-:S02]  /*5f50*/  ISETP.LT.U32.AND P1, PT, R15, 0x12, P1 ;  /* 0x000000120f00780c */ /* 0x000fc40000f21070 */
[----:B------:R-:W-:Y:S01]  /*5f60*/  PRMT R16, RZ, 0x7610, R16 ;  /* 0x00007610ff107816 */ /* 0x000fe20000000010 */
[----:B------:R-:W0:Y:S01]  /*5f70*/  @P3 S2R R3, SR_CgaCtaId ;  /* 0x0000000000033919 */ /* 0x000e220000008800 */
[----:B------:R-:W-:-:S04]  /*5f80*/  @P3 MOV R2, 0x400 ;  /* 0x0000040000023802 */ /* 0x000fc80000000f00 */
[----:B0-----:R-:W-:Y:S01]  /*5f90*/  @P3 LEA R4, R3, R2, 0x18 ;  /* 0x0000000203043211 */ /* 0x001fe200078ec0ff */
[----:B------:R-:W-:Y:S01]  /*5fa0*/  IMAD.WIDE.U32 R2, R5, 0x38e38e39, RZ ;  /* 0x38e38e3905027825 */ /* 0x000fe200078e00ff */
[----:B------:R-:W-:Y:S02]  /*5fb0*/  SEL R2, RZ, 0x1, !P1 ;  /* 0x00000001ff027807 */ /* 0x000fe40004800000 */
[----:B------:R-:W-:Y:S01]  /*5fc0*/  ISETP.GE.U32.AND P1, PT, R8, UR4, PT ;  /* 0x0000000408007c0c */ /* 0x000fe2000bf26070 */
[----:B------:R0:W-:Y:S01]  /*5fd0*/  @P3 SYNCS.ARRIVE.TRANS64.A1T0 RZ, [R4+URZ+0x138], RZ ;  /* 0x000138ff04ff39a7 */ /* 0x0001e2000810003f */
[----:B------:R-:W-:Y:S02]  /*5fe0*/  ISETP.GE.U32.AND P3, PT, R15, 0x12, PT ;  /* 0x000000120f00780c */ /* 0x000fe40003f66070 */
[----:B------:R-:W-:Y:S02]  /*5ff0*/  ISETP.GE.U32.AND.EX P1, PT, R9, UR5, PT, P1 ;  /* 0x0000000509007c0c */ /* 0x000fe4000bf26110 */
[----:B------:R-:W-:-:S02]  /*6000*/  LOP3.LUT R11, R11, R2, RZ, 0x3c, !PT ;  /* 0x000000020b0b7212 */ /* 0x000fc400078e3cff */
[----:B------:R-:W-:Y:S02]  /*6010*/  PRMT R2, RZ, 0x7610, R2 ;  /* 0x00007610ff027816 */ /* 0x000fe40000000002 */
[----:B0-----:R-:W-:-:S05]  /*6020*/  SHF.R.U32.HI R4, RZ, 0x2, R3 ;  /* 0x00000002ff047819 */ /* 0x001fca0000011603 */
[----:B------:R-:W-:Y:S01]  /*6030*/  IMAD R12, R4, -0x12, R5 ;  /* 0xffffffee040c7824 */ /* 0x000fe200078e0205 */
[----:B------:R-:W-:Y:S01]  /*6040*/  @P3 LOP3.LUT R11, R11, 0x1, R4, 0x78, !PT ;  /* 0x000000010b0b3812 */ /* 0x000fe200078e7804 */
[----:B------:R-:W-:Y:S06]  /*6050*/  @P1 BRA `(.L_x_53) ;  /* 0x0000000400501947 */ /* 0x000fec0003800000 */
[----:B------:R-:W-:Y:S01]  /*6060*/  ULDC.64 UR4, c[0x0][0x628] ;  /* 0x00018a0000047ab9 */ /* 0x000fe20000000a00 */
[----:B------:R-:W0:Y:S01]  /*6070*/  S2R R18, SR_CTAID.X ;  /* 0x0000000000127919 */ /* 0x000e220000002500 */
[----:B------:R-:W-:Y:S01]  /*6080*/  ISETP.NE.U32.AND P1, PT, RZ, UR4, PT ;  /* 0x00000004ff007c0c */ /* 0x000fe2000bf25070 */
[----:B------:R-:W-:Y:S01]  /*6090*/  ULDC UR7, c[0x0][0x630] ;  /* 0x00018c0000077ab9 */ /* 0x000fe20000000800 */
[----:B------:R-:W-:Y:S01]  /*60a0*/  IMAD.MOV.U32 R2, RZ, RZ, R8 ;  /* 0x000000ffff027224 */ /* 0x000fe200078e0008 */
[----:B------:R-:W1:Y:S01]  /*60b0*/  S2R R14, SR_CTAID.Y ;  /* 0x00000000000e7919 */ /* 0x000e620000002600 */
[----:B------:R-:W-:Y:S01]  /*60c0*/  ISETP.NE.AND.EX P1, PT, RZ, UR5, PT, P1 ;  /* 0x00000005ff007c0c */ /* 0x000fe2000bf25310 */
[----:B------:R-:W-:-:S12]  /*60d0*/  IMAD.MOV.U32 R3, RZ, RZ, R9 ;  /* 0x000000ffff037224 */ /* 0x000fd800078e0009 */
[----:B------:R-:W-:Y:S05]  /*60e0*/  @!P1 BRA `(.L_x_54) ;  /* 0x0000000000289947 */ /* 0x000fea0003800000 */
[----:B------:R-:W-:Y:S02]  /*60f0*/  ULDC UR6, c[0x0][0x634] ;  /* 0x00018d0000067ab9 */ /* 0x000fe40000000800 */
[----:B------:R-:W-:-:S05]  /*6100*/  IADD3 R7, P1, R8, UR6, RZ ;  /* 0x0000000608077c10 */ /* 0x000fca000ff3e0ff */
[----:B------:R-:W-:-:S04]  /*6110*/  IMAD.X R19, RZ, RZ, R9, P1 ;  /* 0x000000ffff137224 */ /* 0x000fc800008e0609 */
[----:B------:R-:W-:-:S04]  /*6120*/  IMAD.WIDE.U32 R4, R19, UR4, RZ ;  /* 0x0000000413047c25 */ /* 0x000fc8000f8e00ff */
[----:B------:R-:W-:-:S04]  /*6130*/  IMAD.WIDE.U32 R4, P1, R7, UR5, R4 ;  /* 0x0000000507047c25 */ /* 0x000fc8000f820004 */
[----:B------:R-:W-:-:S04]  /*6140*/  IMAD.WIDE.U32 R6, R7, UR4, RZ ;  /* 0x0000000407067c25 */ /* 0x000fc8000f8e00ff */
[----:B------:R-:W-:Y:S01]  /*6150*/  IMAD.X R3, RZ, RZ, RZ, P1 ;  /* 0x000000ffff037224 */ /* 0x000fe200008e06ff */
[----:B------:R-:W-:Y:S01]  /*6160*/  IADD3 RZ, P1, R7, R4, RZ ;  /* 0x0000000407ff7210 */ /* 0x000fe20007f3e0ff */
[----:B------:R-:W-:-:S04]  /*6170*/  IMAD.MOV.U32 R2, RZ, RZ, R5 ;  /* 0x000000ffff027224 */ /* 0x000fc800078e0005 */
[----:B------:R-:W-:-:S08]  /*6180*/  IMAD.WIDE.U32.X R2, R19, UR5, R2, P1 ;  /* 0x0000000513027c25 */ /* 0x000fd000088e0402 */
.L_x_54:
[--C-:B------:R-:W-:Y:S01]  /*6190*/  SHF.R.U64 R6, R2, UR7, R3.reuse ;  /* 0x0000000702067c19 */ /* 0x100fe20008001203 */
[----:B------:R-:W-:Y:S01]  /*61a0*/  ULDC.64 UR4, c[0x0][0x620] ;  /* 0x0001880000047ab9 */ /* 0x000fe20000000a00 */
[----:B------:R-:W-:Y:S01]  /*61b0*/  SHF.R.U32.HI R2, RZ, UR7, R3 ;  /* 0x00000007ff027c19 */ /* 0x000fe20008011603 */
[----:B------:R-:W2:Y:S01]  /*61c0*/  LDC R25, c[0x0][0x144] ;  /* 0x00005100ff197b82 */ /* 0x000ea20000000800 */
[----:B------:R-:W-:Y:S01]  /*61d0*/  IADD3 R5, P1, RZ, -R6, RZ ;  /* 0x80000006ff057210 */ /* 0x000fe20007f3e0ff */
[----:B------:R-:W-:Y:S01]  /*61e0*/  ULDC.64 UR8, c[0x0][0x640] ;  /* 0x0001900000087ab9 */ /* 0x000fe20000000a00 */
[----:B0-----:R-:W-:Y:S01]  /*61f0*/  I2FP.F32.U32 R7, R18 ;  /* 0x0000001200077245 */ /* 0x001fe20000201000 */
[----:B------:R-:W-:Y:S02]  /*6200*/  ULDC UR6, c[0x0][0x608] ;  /* 0x0001820000067ab9 */ /* 0x000fe40000000800 */
[----:B------:R-:W-:Y:S01]  /*6210*/  IMAD.X R2, RZ, RZ, ~R2, P1 ;  /* 0x000000ffff027224 */ /* 0x000fe200008e0e02 */
[----:B------:R-:W-:Y:S01]  /*6220*/  ISETP.NE.U32.AND P1, PT, RZ, UR8, PT ;  /* 0x00000008ff007c0c */ /* 0x000fe2000bf25070 */
[----:B------:R-:W0:Y:S02]  /*6230*/  LDC R21, c[0x0][0x148] ;  /* 0x00005200ff157b82 */ /* 0x000e240000000800 */
[----:B------:R-:W-:Y:S01]  /*6240*/  IMAD R4, R2, UR4, RZ ;  /* 0x0000000402047c24 */ /* 0x000fe2000f8e02ff */
[----:B------:R-:W-:Y:S01]  /*6250*/  ISETP.NE.AND.EX P1, PT, RZ, UR9, PT, P1 ;  /* 0x00000009ff007c0c */ /* 0x000fe2000bf25310 */
[----:B------:R-:W-:Y:S01]  /*6260*/  IMAD.WIDE.U32 R2, R5, UR4, R8 ;  /* 0x0000000405027c25 */ /* 0x000fe2000f8e0008 */
[----:B------:R-:W-:-:S03]  /*6270*/  ULDC UR4, c[0x0][0x150] ;  /* 0x0000540000047ab9 */ /* 0x000fc60000000800 */
[----:B------:R-:W-:Y:S02]  /*6280*/  IMAD R5, R5, UR5, R4 ;  /* 0x0000000505057c24 */ /* 0x000fe4000f8e0204 */
[----:B------:R-:W-:Y:S01]  /*6290*/  FMUL R4, R7, UR4 ;  /* 0x0000000407047c20 */ /* 0x000fe20008400000 */
[----:B------:R-:W-:Y:S01]  /*62a0*/  ULDC UR4, c[0x0][0x618] ;  /* 0x0001860000047ab9 */ /* 0x000fe20000000800 */
[----:B------:R-:W-:Y:S01]  /*62b0*/  ULDC UR5, c[0x0][0x154] ;  /* 0x0000550000057ab9 */ /* 0x000fe20000000800 */
[----:B------:R-:W-:-:S03]  /*62c0*/  IMAD.IADD R3, R3, 0x1, R5 ;  /* 0x0000000103037824 */ /* 0x000fc600078e0205 */
[----:B------:R-:W3:Y:S02]  /*62d0*/  F2I.U32.TRUNC.NTZ R4, R4 ;  /* 0x0000000400047305 */ /* 0x000ee4000020f000 */
[----:B------:R-:W-:Y:S02]  /*62e0*/  SHF.R.U64 R7, R2, UR4, R3 ;  /* 0x0000000402077c19 */ /* 0x000fe40008001203 */
[----:B-1----:R-:W-:-:S05]  /*62f0*/  I2FP.F32.U32 R2, R14 ;  /* 0x0000000e00027245 */ /* 0x002fca0000201000 */
[----:B------:R-:W-:Y:S01]  /*6300*/  FMUL R22, R2, UR5 ;  /* 0x0000000502167c20 */ /* 0x000fe20008400000 */
[----:B------:R-:W-:Y:S01]  /*6310*/  SHF.R.U32.HI R2, RZ, UR4, R3 ;  /* 0x00000004ff027c19 */ /* 0x000fe20008011603 */
[----:B------:R-:W-:-:S03]  /*6320*/  ULDC UR4, c[0x0][0x658] ;  /* 0x0001960000047ab9 */ /* 0x000fc60000000800 */
[--C-:B------:R-:W-:Y:S01]  /*6330*/  SHF.R.U64 R20, R7, UR6, R2.reuse ;  /* 0x0000000607147c19 */ /* 0x100fe20008001202 */
[----:B------:R-:W1:Y:S01]  /*6340*/  F2I.U32.TRUNC.NTZ R22, R22 ;  /* 0x0000001600167305 */ /* 0x000e62000020f000 */
[----:B------:R-:W-:Y:S01]  /*6350*/  SHF.R.U32.HI R3, RZ, UR6, R2 ;  /* 0x00000006ff037c19 */ /* 0x000fe20008011602 */
[----:B---3--:R-:W-:-:S03]  /*6360*/  IMAD.MOV R4, RZ, RZ, -R4 ;  /* 0x000000ffff047224 */ /* 0x008fc600078e0a04 */
[--C-:B------:R-:W-:Y:S01]  /*6370*/  SHF.R.U64 R19, R20, UR4, R3.reuse ;  /* 0x0000000414137c19 */ /* 0x100fe20008001203 */
[----:B--2---:R-:W-:Y:S01]  /*6380*/  IMAD R18, R25, R4, R18 ;  /* 0x0000000419127224 */ /* 0x004fe200078e0212 */
[----:B------:R-:W-:-:S03]  /*6390*/  SHF.R.U32.HI R23, RZ, UR4, R3 ;  /* 0x00000004ff177c19 */ /* 0x000fc60008011603 */
[----:B------:R-:W-:Y:S02]  /*63a0*/  IMAD.MOV.U32 R2, RZ, RZ, R19 ;  /* 0x000000ffff027224 */ /* 0x000fe400078e0013 */
[----:B------:R-:W-:Y:S01]  /*63b0*/  IMAD.MOV.U32 R3, RZ, RZ, R23 ;  /* 0x000000ffff037224 */ /* 0x000fe200078e0017 */
[----:B-1----:R-:W-:Y:S06]  /*63c0*/  @!P1 BRA `(.L_x_55) ;  /* 0x0000000000289947 */ /* 0x002fec0003800000 */
[----:B------:R-:W-:Y:S02]  /*63d0*/  ULDC UR4, c[0x0][0x64c] ;  /* 0x0001930000047ab9 */ /* 0x000fe40000000800 */
[----:B------:R-:W-:-:S05]  /*63e0*/  IADD3 R3, P1, R19, UR4, RZ ;  /* 0x0000000413037c10 */ /* 0x000fca000ff3e0ff */
[----:B------:R-:W-:-:S04]  /*63f0*/  IMAD.X R23, RZ, RZ, R23, P1 ;  /* 0x000000ffff177224 */ /* 0x000fc800008e0617 */
[----:B------:R-:W-:-:S04]  /*6400*/  IMAD.WIDE.U32 R4, R23, UR8, RZ ;  /* 0x0000000817047c25 */ /* 0x000fc8000f8e00ff */
[----:B------:R-:W-:-:S04]  /*6410*/  IMAD.WIDE.U32 R4, P1, R3, UR9, R4 ;  /* 0x0000000903047c25 */ /* 0x000fc8000f820004 */
[----:B------:R-:W-:-:S04]  /*6420*/  IMAD.WIDE.U32 R2, R3, UR8, RZ ;  /* 0x0000000803027c25 */ /* 0x000fc8000f8e00ff */
[----:B------:R-:W-:Y:S01]  /*6430*/  IMAD.MOV.U32 R2, RZ, RZ, R5 ;  /* 0x000000ffff027224 */ /* 0x000fe200078e0005 */
[----:B------:R-:W-:Y:S01]  /*6440*/  IADD3 RZ, P3, R3, R4, RZ ;  /* 0x0000000403ff7210 */ /* 0x000fe20007f7e0ff */
[----:B------:R-:W-:-:S04]  /*6450*/  IMAD.X R3, RZ, RZ, RZ, P1 ;  /* 0x000000ffff037224 */ /* 0x000fc800008e06ff */
[----:B------:R-:W-:-:S08]  /*6460*/  IMAD.WIDE.U32.X R2, R23, UR9, R2, P3 ;  /* 0x0000000917027c25 */ /* 0x000fd000098e0402 */
.L_x_55:
[----:B------:R-:W-:Y:S01]  /*6470*/  ISETP.NE.AND P1, PT, R10, 0x1, PT ;  /* 0x000000010a00780c */ /* 0x000fe20003f25270 */
[----:B------:R-:W-:Y:S01]  /*6480*/  ULDC UR4, c[0x0][0x648] ;  /* 0x0001920000047ab9 */ /* 0x000fe20000000800 */
[----:B------:R-:W-:Y:S01]  /*6490*/  LOP3.LUT R20, R20, UR19, RZ, 0xc0, !PT ;  /* 0x0000001314147c12 */ /* 0x000fe2000f8ec0ff */
[----:B------:R-:W-:Y:S01]  /*64a0*/  IMAD.MOV R22, RZ, RZ, -R22 ;  /* 0x000000ffff167224 */ /* 0x000fe200078e0a16 */
[----:B------:R-:W-:Y:S01]  /*64b0*/  SHF.R.U64 R3, R2, UR4, R3 ;  /* 0x0000000402037c19 */ /* 0x000fe20008001203 */
[----:B------:R-:W-:Y:S01]  /*64c0*/  ULDC UR4, c[0x0][0x638] ;  /* 0x00018e0000047ab9 */ /* 0x000fe20000000800 */
[----:B------:R-:W-:Y:S01]  /*64d0*/  LOP3.LUT R4, R7, UR18, RZ, 0xc0, !PT ;  /* 0x0000001207047c12 */ /* 0x000fe2000f8ec0ff */
[----:B------:R-:W-:Y:S02]  /*64e0*/  ULDC UR5, c[0x0][0x610] ;  /* 0x0001840000057ab9 */ /* 0x000fe40000000800 */
[----:B------:R-:W-:Y:S02]  /*64f0*/  IMAD.MOV R2, RZ, RZ, -R3 ;  /* 0x000000ffff027224 */ /* 0x000fe400078e0a03 */
[----:B------:R-:W-:-:S02]  /*6500*/  IMAD R3, R3, UR20, R20 ;  /* 0x0000001403037c24 */ /* 0x000fc4000f8e0214 */
[----:B0-----:R-:W-:Y:S02]  /*6510*/  @P1 IMAD R18, R21, R22, R14 ;  /* 0x0000001615121224 */ /* 0x001fe400078e020e */
[----:B------:R-:W-:Y:S01]  /*6520*/  IMAD R19, R2, UR4, R19 ;  /* 0x0000000402137c24 */ /* 0x000fe2000f8e0213 */
[----:B------:R-:W-:Y:S01]  /*6530*/  ULDC UR4, c[0x0][0x600] ;  /* 0x0001800000047ab9 */ /* 0x000fe20000000800 */
[----:B------:R-:W-:Y:S02]  /*6540*/  IMAD R18, R3, UR5, R18 ;  /* 0x0000000503127c24 */ /* 0x000fe4000f8e0212 */
[----:B------:R-:W-:Y:S02]  /*6550*/  IMAD R3, R19, UR4, R4 ;  /* 0x0000000413037c24 */ /* 0x000fe4000f8e0204 */
[----:B------:R-:W-:Y:S02]  /*6560*/  IMAD.MOV.U32 R2, RZ, RZ, 0x1 ;  /* 0x00000001ff027424 */ /* 0x000fe400078e00ff */
[----:B------:R-:W-:Y:S01]  /*6570*/  IMAD.MOV.U32 R14, RZ, RZ, R6 ;  /* 0x000000ffff0e7224 */ /* 0x000fe200078e0006 */
[----:B------:R-:W-:-:S02]  /*6580*/  SEL R19, R3, R18, !P1 ;  /* 0x0000001203137207 */ /* 0x000fc40004800000 */
[----:B------:R-:W-:-:S07]  /*6590*/  SEL R18, R18, R3, !P1 ;  /* 0x0000000312127207 */ /* 0x000fce0004800000 */
.L_x_53:
[----:B------:R-:W-:Y:S05]  /*65a0*/  BSYNC B1 ;  /* 0x0000000000017941 */ /* 0x000fea0003800000 */
.L_x_52:
[----:B------:R-:W-:-:S13]  /*65b0*/  LOP3.LUT P1, RZ, R2, 0xff, RZ, 0xc0, !PT ;  /* 0x000000ff02ff7812 */ /* 0x000fda000782c0ff */
[----:B------:R-:W-:Y:S05]  /*65c0*/  @P1 BRA `(.L_x_56) ;  /* 0xfffffff400481947 */ /* 0x000fea000383ffff */
[----:B------:R-:W-:Y:S05]  /*65d0*/  BSYNC B0 ;  /* 0x0000000000007941 */ /* 0x000fea0003800000 */
.L_x_44:
[----:B------:R-:W-:-:S03]  /*65e0*/  UMOV UR4, 0xffffffff ;  /* 0xffffffff00047882 */ /* 0x000fc60000000000 */
[----:B------:R-:W-:Y:S05]  /*65f0*/  BRA.DIV UR4, `(.L_x_57) ;  /* 0x0000000e04147947 */ /* 0x000fea000b800000 */
[----:B------:R-:W-:-:S13]  /*6600*/  ELECT P0, URZ, PT ;  /* 0x00000000003f782f */ /* 0x000fda0003800000 */
.L_x_85:
[----:B------:R-:W-:Y:S04]  /*6610*/  BSSY B0, `(.L_x_58) ;  /* 0x00000a9000007945 */ /* 0x000fe80003800000 */
[----:B------:R-:W-:Y:S05]  /*6620*/  @!P0 BRA `(.L_x_59) ;  /* 0x00000008009c8947 */ /* 0x000fea0003800000 */
[----:B------:R-:W-:-:S04]  /*6630*/  LOP3.LUT R0, R0, 0x2, RZ, 0xfc, !PT ;  /* 0x0000000200007812 */ /* 0x000fc800078efcff */
[----:B------:R-:W-:-:S13]  /*6640*/  ISETP.NE.AND P0, PT, R0, 0x3, PT ;  /* 0x000000030000780c */ /* 0x000fda0003f05270 */
[----:B------:R-:W-:Y:S05]  /*6650*/  @!P0 BRA `(.L_x_60) ;  /* 0x0000000000048947 */ /* 0x000fea0003800000 */
[----:B------:R-:W-:Y:S01]  /*6660*/  BPT.TRAP 0x1 ;  /* 0x000000040000795c */ /* 0x000fe20000300000 */
.L_x_60:
[----:B------:R-:W0:Y:S01]  /*6670*/  S2R R3, SR_CgaCtaId ;  /* 0x0000000000037919 */ /* 0x000e220000008800 */
[----:B------:R-:W-:Y:S02]  /*6680*/  MOV R0, 0x400 ;  /* 0x0000040000007802 */ /* 0x000fe40000000f00 */
[----:B------:R-:W-:Y:S02]  /*6690*/  SHF.L.U32 R2, R11, 0x1f, RZ ;  /* 0x0000001f0b027819 */ /* 0x000fe400000006ff */
[----:B0-----:R-:W-:-:S05]  /*66a0*/  LEA R3, R3, R0, 0x18 ;  /* 0x0000000003037211 */ /* 0x001fca00078ec0ff */
[----:B------:R-:W-:-:S04]  /*66b0*/  VIADD R3, R3, 0x90 ;  /* 0x0000009003037836 */ /* 0x000fc80000000000 */
[C---:B------:R-:W-:Y:S02]  /*66c0*/  IMAD R5, R12.reuse, 0x8, R3 ;  /* 0x000000080c057824 */ /* 0x040fe400078e0203 */
[----:B------:R-:W-:Y:S02]  /*66d0*/  VIADD R12, R12, 0x1 ;  /* 0x000000010c0c7836 */ /* 0x000fe40000000000 */
[----:B------:R-:W0:Y:S03]  /*66e0*/  SYNCS.PHASECHK.TRANS64.TRYWAIT P0, [R5+URZ], R2 ;  /* 0x00000002050075a7 */ /* 0x000e26000800017f */
[----:B------:R-:W-:-:S04]  /*66f0*/  ISETP.NE.AND P1, PT, R12, 0x12, PT ;  /* 0x000000120c00780c */ /* 0x000fc80003f25270 */
[----:B------:R-:W-:Y:S02]  /*6700*/  SEL R0, RZ, 0x1, P1 ;  /* 0x00000001ff007807 */ /* 0x000fe40000800000 */
[----:B------:R-:W-:Y:S02]  /*6710*/  SEL R12, R12, RZ, P1 ;  /* 0x000000ff0c0c7207 */ /* 0x000fe40000800000 */
[----:B------:R-:W-:-:S03]  /*6720*/  LOP3.LUT R11, R11, R0, RZ, 0x3c, !PT ;  /* 0x000000000b0b7212 */ /* 0x000fc600078e3cff */
[----:B------:R-:W-:Y:S01]  /*6730*/  IMAD R7, R12, 0x8, R3 ;  /* 0x000000080c077824 */ /* 0x000fe200078e0203 */
[----:B------:R-:W-:Y:S01]  /*6740*/  SHF.L.U32 R4, R11, 0x1f, RZ ;  /* 0x0000001f0b047819 */ /* 0x000fe200000006ff */
[----:B0-----:R-:W-:Y:S06]  /*6750*/  @!P0 BRA `(.L_x_61) ;  /* 0x0000000800e08947 */ /* 0x001fec0003800000 */
.L_x_86:
[----:B------:R-:W1:Y:S01]  /*6760*/  SYNCS.PHASECHK.TRANS64.TRYWAIT P0, [R7+URZ], R4 ;  /* 0x00000004070075a7 */ /* 0x000e62000800017f */
[----:B------:R-:W-:-:S05]  /*6770*/  VIADD R0, R12, 0x1 ;  /* 0x000000010c007836 */ /* 0x000fca0000000000 */
[----:B------:R-:W-:-:S04]  /*6780*/  ISETP.NE.AND P1, PT, R0, 0x12, PT ;  /* 0x000000120000780c */ /* 0x000fc80003f25270 */
[----:B0-----:R-:W-:Y:S02]  /*6790*/  SEL R2, RZ, 0x1, P1 ;  /* 0x00000001ff027807 */ /* 0x001fe40000800000 */
[----:B------:R-:W-:Y:S02]  /*67a0*/  SEL R0, R0, RZ, P1 ;  /* 0x000000ff00007207 */ /* 0x000fe40000800000 */
[----:B------:R-:W-:-:S03]  /*67b0*/  LOP3.LUT R11, R11, R2, RZ, 0x3c, !PT ;  /* 0x000000020b0b7212 */ /* 0x000fc600078e3cff */
[----:B------:R-:W-:Y:S01]  /*67c0*/  IMAD R6, R0, 0x8, R3 ;  /* 0x0000000800067824 */ /* 0x000fe200078e0203 */
[----:B------:R-:W-:Y:S01]  /*67d0*/  SHF.L.U32 R5, R11, 0x1f, RZ ;  /* 0x0000001f0b057819 */ /* 0x000fe200000006ff */
[----:B-1----:R-:W-:Y:S06]  /*67e0*/  @!P0 BRA `(.L_x_62) ;  /* 0x0000000800d08947 */ /* 0x002fec0003800000 */
.L_x_87:
[----:B------:R-:W1:Y:S01]  /*67f0*/  SYNCS.PHASECHK.TRANS64.TRYWAIT P0, [R6+URZ], R5 ;  /* 0x00000005060075a7 */ /* 0x000e62000800017f */
[----:B------:R-:W-:-:S05]  /*6800*/  VIADD R0, R0, 0x1 ;  /* 0x0000000100007836 */ /* 0x000fca0000000000 */
[----:B------:R-:W-:-:S04]  /*6810*/  ISETP.NE.AND P1, PT, R0, 0x12, PT ;  /* 0x000000120000780c */ /* 0x000fc80003f25270 */
[----:B------:R-:W-:Y:S02]  /*6820*/  SEL R2, RZ, 0x1, P1 ;  /* 0x00000001ff027807 */ /* 0x000fe40000800000 */
[----:B------:R-:W-:Y:S02]  /*6830*/  SEL R0, R0, RZ, P1 ;  /* 0x000000ff00007207 */ /* 0x000fe40000800000 */
[----:B------:R-:W-:-:S03]  /*6840*/  LOP3.LUT R11, R11, R2, RZ, 0x3c, !PT ;  /* 0x000000020b0b7212 */ /* 0x000fc600078e3cff */
[----:B0-----:R-:W-:Y:S01]  /*6850*/  IMAD R7, R0, 0x8, R3 ;  /* 0x0000000800077824 */ /* 0x001fe200078e0203 */
[----:B------:R-:W-:Y:S01]  /*6860*/  SHF.L.U32 R4, R11, 0x1f, RZ ;  /* 0x0000001f0b047819 */ /* 0x000fe200000006ff */
[----:B-1----:R-:W-:Y:S06]  /*6870*/  @!P0 BRA `(.L_x_63) ;  /* 0x0000000800c08947 */ /* 0x002fec0003800000 */
.L_x_88:
        /* <DEDUP_REMOVED lines=9> */
.L_x_89:
        /* <DEDUP_REMOVED lines=9> */
.L_x_90:
        /* <DEDUP_REMOVED lines=9> */
.L_x_91:
        /* <DEDUP_REMOVED lines=9> */
.L_x_92:
        /* <DEDUP_REMOVED lines=9> */
.L_x_93:
        /* <DEDUP_REMOVED lines=9> */
.L_x_94:
        /* <DEDUP_REMOVED lines=9> */
.L_x_95:
        /* <DEDUP_REMOVED lines=9> */
.L_x_96:
        /* <DEDUP_REMOVED lines=9> */
.L_x_97:
        /* <DEDUP_REMOVED lines=9> */
.L_x_98:
        /* <DEDUP_REMOVED lines=9> */
.L_x_99:
        /* <DEDUP_REMOVED lines=9> */
.L_x_100:
        /* <DEDUP_REMOVED lines=9> */
.L_x_101:
[----:B------:R-:W1:Y:S01]  /*6fd0*/  SYNCS.PHASECHK.TRANS64.TRYWAIT P0, [R6+URZ], R5 ;  /* 0x00000005060075a7 */ /* 0x000e62000800017f */
[----:B------:R-:W-:-:S05]  /*6fe0*/  VIADD R0, R0, 0x1 ;  /* 0x0000000100007836 */ /* 0x000fca0000000000 */
[----:B------:R-:W-:-:S04]  /*6ff0*/  ISETP.NE.AND P1, PT, R0, 0x12, PT ;  /* 0x000000120000780c */ /* 0x000fc80003f25270 */
[----:B------:R-:W-:Y:S02]  /*7000*/  SEL R2, RZ, 0x1, P1 ;  /* 0x00000001ff027807 */ /* 0x000fe40000800000 */
[----:B------:R-:W-:Y:S02]  /*7010*/  SEL R0, R0, RZ, P1 ;  /* 0x000000ff00007207 */ /* 0x000fe40000800000 */
[----:B------:R-:W-:Y:S01]  /*7020*/  LOP3.LUT R2, R11, R2, RZ, 0x3c, !PT ;  /* 0x000000020b027212 */ /* 0x000fe200078e3cff */
[----:B-1----:R-:W-:Y:S06]  /*7030*/  @!P0 BRA `(.L_x_77) ;  /* 0x0000000400e88947 */ /* 0x002fec0003800000 */
.L_x_102:
[----:B------:R-:W-:Y:S01]  /*7040*/  IMAD R3, R0, 0x8, R3 ;  /* 0x0000000800037824 */ /* 0x000fe200078e0203 */
[----:B------:R-:W-:-:S07]  /*7050*/  SHF.L.U32 R0, R2, 0x1f, RZ ;  /* 0x0000001f02007819 */ /* 0x000fce00000006ff */
.L_x_78:
[----:B--2---:R2:W3:Y:S02]  /*7060*/  SYNCS.PHASECHK.TRANS64.TRYWAIT P0, [R3+URZ], R0 ;  /* 0x00000000030075a7 */ /* 0x0044e4000800017f */
[----:B---3--:R-:W-:Y:S05]  /*7070*/  @!P0 NANOSLEEP.SYNCS 0x989680 ;  /* 0x009896800000895d */ /* 0x008fea0003900000 */
[----:B------:R-:W3:Y:S02]  /*7080*/  @!P0 SYNCS.PHASECHK.TRANS64 P0, [R3+URZ], R0 ;  /* 0x00000000030085a7 */ /* 0x000ee4000800007f */
[----:B---3--:R-:W-:Y:S05]  /*7090*/  @!P0 BRA `(.L_x_78) ;  /* 0xfffffffc00f08947 */ /* 0x008fea000383ffff */
.L_x_59:
[----:B------:R-:W-:Y:S05]  /*70a0*/  BSYNC B0 ;  /* 0x0000000000007941 */ /* 0x000fea0003800000 */
.L_x_58:
[----:B------:R-:W-:Y:S05]  /*70b0*/  EXIT ;  /* 0x000000000000794d */ /* 0x000fea0003800000 */
.L_x_18:
[----:B-1----:R-:W-:-:S04]  /*70c0*/  IMAD.U32 R22, RZ, RZ, UR6 ;  /* 0x00000006ff167e24 */ /* 0x002fc8000f8e00ff */
[----:B------:R1:W4:Y:S03]  /*70d0*/  SYNCS.PHASECHK.TRANS64.TRYWAIT P0, [R22+URZ], R19 ;  /* 0x00000013160075a7 */ /* 0x000326000800017f */
[----:B----4-:R-:W-:Y:S05]  /*70e0*/  @!P0 NANOSLEEP.SYNCS 0x989680 ;  /* 0x009896800000895d */ /* 0x010fea0003900000 */
[----:B------:R-:W4:Y:S02]  /*70f0*/  @!P0 SYNCS.PHASECHK.TRANS64 P0, [R22+URZ], R19 ;  /* 0x00000013160085a7 */ /* 0x000f24000800007f */
[----:B----4-:R-:W-:Y:S05]  /*7100*/  @!P0 BRA `(.L_x_18) ;  /* 0xfffffffc00ec8947 */ /* 0x010fea000383ffff */
[----:B------:R-:W-:Y:S05]  /*7110*/  BRA `(.L_x_17) ;  /* 0xffffffa400787947 */ /* 0x000fea000383ffff */
.L_x_24:
[----:B-1----:R-:W-:-:S04]  /*7120*/  IMAD.U32 R75, RZ, RZ, UR16 ;  /* 0x00000010ff4b7e24 */ /* 0x002fc8000f8e00ff */
[----:B------:R1:W4:Y:S03]  /*7130*/  SYNCS.PHASECHK.TRANS64.TRYWAIT P0, [R75+URZ], R66 ;  /* 0x000000424b0075a7 */ /* 0x000326000800017f */
[----:B----4-:R-:W-:Y:S05]  /*7140*/  @!P0 NANOSLEEP.SYNCS 0x989680 ;  /* 0x009896800000895d */ /* 0x010fea0003900000 */
[----:B------:R-:W4:Y:S02]  /*7150*/  @!P0 SYNCS.PHASECHK.TRANS64 P0, [R75+URZ], R66 ;  /* 0x000000424b0085a7 */ /* 0x000f24000800007f */
[----:B----4-:R-:W-:Y:S05]  /*7160*/  @!P0 BRA `(.L_x_24) ;  /* 0xfffffffc00ec8947 */ /* 0x010fea000383ffff */
[----:B------:R-:W-:Y:S05]  /*7170*/  BRA `(.L_x_23) ;  /* 0xffffffa800c87947 */ /* 0x000fea000383ffff */
.L_x_45:
[----:B------:R-:W-:Y:S01]  /*7180*/  BSSY B1, `(.L_x_79) ;  /* 0x0000006000017945 */ /* 0x000fe20003800000 */
[----:B------:R-:W-:-:S07]  /*7190*/  IMAD.MOV.U32 R2, RZ, RZ, -0x1 ;  /* 0xffffffffff027424 */ /* 0x000fce00078e00ff */
[----:B------:R-:W-:Y:S05]  /*71a0*/  WARPSYNC.COLLECTIVE R2, `(.L_x_80) ;  /* 0x00000000020c7348 */ /* 0x000fea0003c00000 */
[----:B------:R-:W-:Y:S02]  /*71b0*/  ELECT P1, UR62, PT ;  /* 0x00000000003e782f */ /* 0x000fe40003820000 */
[----:B------:R-:W-:Y:S01]  /*71c0*/  MOV R2, UR62 ;  /* 0x0000003e00027c02 */ /* 0x000fe20008000f00 */
[----:B------:R-:W-:Y:S10]  /*71d0*/  ENDCOLLECTIVE ;  /* 0x000000000000791b */ /* 0x000ff40003800000 */
.L_x_80:
[----:B------:R-:W-:Y:S05]  /*71e0*/  BSYNC B1 ;  /* 0x0000000000017941 */ /* 0x000fea0003800000 */
.L_x_79:
[----:B------:R-:W-:Y:S05]  /*71f0*/  BRA `(.L_x_81) ;  /* 0xffffffe800487947 */ /* 0x000fea000383ffff */
.L_x_48:
[----:B-1----:R1:W2:Y:S02]  /*7200*/  SYNCS.PHASECHK.TRANS64.TRYWAIT P1, [R20+URZ+0x90], R5 ;  /* 0x00009005140075a7 */ /* 0x0022a4000802017f */
[----:B--2---:R-:W-:Y:S05]  /*7210*/  @!P1 NANOSLEEP.SYNCS 0x989680 ;  /* 0x009896800000995d */ /* 0x004fea0003900000 */
[----:B------:R-:W2:Y:S02]  /*7220*/  @!P1 SYNCS.PHASECHK.TRANS64 P1, [R20+URZ+0x90], R5 ;  /* 0x00009005140095a7 */ /* 0x000ea4000802007f */
[----:B--2---:R-:W-:Y:S05]  /*7230*/  @!P1 BRA `(.L_x_48) ;  /* 0xfffffffc00f09947 */ /* 0x004fea000383ffff */
[----:B------:R-:W-:Y:S05]  /*7240*/  BRA `(.L_x_82) ;  /* 0xffffffe8007c7947 */ /* 0x000fea000383ffff */
.L_x_57:
[----:B------:R-:W-:Y:S01]  /*7250*/  BSSY B0, `(.L_x_83) ;  /* 0x0000006000007945 */ /* 0x000fe20003800000 */
[----:B------:R-:W-:-:S07]  /*7260*/  IMAD.MOV.U32 R2, RZ, RZ, -0x1 ;  /* 0xffffffffff027424 */ /* 0x000fce00078e00ff */
[----:B------:R-:W-:Y:S05]  /*7270*/  WARPSYNC.COLLECTIVE R2, `(.L_x_84) ;  /* 0x00000000020c7348 */ /* 0x000fea0003c00000 */
[----:B------:R-:W-:Y:S02]  /*7280*/  ELECT P1, UR62, PT ;  /* 0x00000000003e782f */ /* 0x000fe40003820000 */
[----:B------:R-:W-:Y:S01]  /*7290*/  MOV R2, UR62 ;  /* 0x0000003e00027c02 */ /* 0x000fe20008000f00 */
[----:B------:R-:W-:Y:S10]  /*72a0*/  ENDCOLLECTIVE ;  /* 0x000000000000791b */ /* 0x000ff40003800000 */
.L_x_84:
[----:B------:R-:W-:Y:S05]  /*72b0*/  BSYNC B0 ;  /* 0x0000000000007941 */ /* 0x000fea0003800000 */
.L_x_83:
[----:B------:R-:W-:Y:S01]  /*72c0*/  PLOP3.LUT P0, PT, P1, PT, PT, 0x80, 0x0 ;  /* 0x000000000000781c */ /* 0x000fe20000f0f070 */
[----:B------:R-:W-:-:S12]  /*72d0*/  BRA `(.L_x_85) ;  /* 0xfffffff000cc7947 */ /* 0x000fd8000383ffff */
.L_x_61:
[----:B0-----:R0:W1:Y:S02]  /*72e0*/  SYNCS.PHASECHK.TRANS64.TRYWAIT P0, [R5+URZ], R2 ;  /* 0x00000002050075a7 */ /* 0x001064000800017f */
[----:B-1----:R-:W-:Y:S05]  /*72f0*/  @!P0 NANOSLEEP.SYNCS 0x989680 ;  /* 0x009896800000895d */ /* 0x002fea0003900000 */
[----:B------:R-:W1:Y:S02]  /*7300*/  @!P0 SYNCS.PHASECHK.TRANS64 P0, [R5+URZ], R2 ;  /* 0x00000002050085a7 */ /* 0x000e64000800007f */
[----:B-1----:R-:W-:Y:S05]  /*7310*/  @!P0 BRA `(.L_x_61) ;  /* 0xfffffffc00f08947 */ /* 0x002fea000383ffff */
[----:B------:R-:W-:Y:S05]  /*7320*/  BRA `(.L_x_86) ;  /* 0xfffffff4000c7947 */ /* 0x000fea000383ffff */
.L_x_62:
[----:B0-----:R0:W1:Y:S02]  /*7330*/  SYNCS.PHASECHK.TRANS64.TRYWAIT P0, [R7+URZ], R4 ;  /* 0x00000004070075a7 */ /* 0x001064000800017f */
[----:B-1----:R-:W-:Y:S05]  /*7340*/  @!P0 NANOSLEEP.SYNCS 0x989680 ;  /* 0x009896800000895d */ /* 0x002fea0003900000 */
[----:B------:R-:W1:Y:S02]  /*7350*/  @!P0 SYNCS.PHASECHK.TRANS64 P0, [R7+URZ], R4 ;  /* 0x00000004070085a7 */ /* 0x000e64000800007f */
[----:B-1----:R-:W-:Y:S05]  /*7360*/  @!P0 BRA `(.L_x_62) ;  /* 0xfffffffc00f08947 */ /* 0x002fea000383ffff */
[----:B------:R-:W-:Y:S05]  /*7370*/  BRA `(.L_x_87) ;  /* 0xfffffff4001c7947 */ /* 0x000fea000383ffff */
.L_x_63:
[----:B0-----:R0:W1:Y:S02]  /*7380*/  SYNCS.PHASECHK.TRANS64.TRYWAIT P0, [R6+URZ], R5 ;  /* 0x00000005060075a7 */ /* 0x001064000800017f */
[----:B-1----:R-:W-:Y:S05]  /*7390*/  @!P0 NANOSLEEP.SYNCS 0x989680 ;  /* 0x009896800000895d */ /* 0x002fea0003900000 */
[----:B------:R-:W1:Y:S02]  /*73a0*/  @!P0 SYNCS.PHASECHK.TRANS64 P0, [R6+URZ], R5 ;  /* 0x00000005060085a7 */ /* 0x000e64000800007f */
[----:B-1----:R-:W-:Y:S05]  /*73b0*/  @!P0 BRA `(.L_x_63) ;  /* 0xfffffffc00f08947 */ /* 0x002fea000383ffff */
[----:B------:R-:W-:Y:S05]  /*73c0*/  BRA `(.L_x_88) ;  /* 0xfffffff4002c7947 */ /* 0x000fea000383ffff */
.L_x_64:
[----:B0-----:R0:W1:Y:S02]  /*73d0*/  SYNCS.PHASECHK.TRANS64.TRYWAIT P0, [R7+URZ], R4 ;  /* 0x00000004070075a7 */ /* 0x001064000800017f */
[----:B-1----:R-:W-:Y:S05]  /*73e0*/  @!P0 NANOSLEEP.SYNCS 0x989680 ;  /* 0x009896800000895d */ /* 0x002fea0003900000 */
[----:B------:R-:W1:Y:S02]  /*73f0*/  @!P0 SYNCS.PHASECHK.TRANS64 P0, [R7+URZ], R4 ;  /* 0x00000004070085a7 */ /* 0x000e64000800007f */
[----:B-1----:R-:W-:Y:S05]  /*7400*/  @!P0 BRA `(.L_x_64) ;  /* 0xfffffffc00f08947 */ /* 0x002fea000383ffff */
[----:B------:R-:W-:Y:S05]  /*7410*/  BRA `(.L_x_89) ;  /* 0xfffffff4003c7947 */ /* 0x000fea000383ffff */
.L_x_65:
[----:B0-----:R0:W1:Y:S02]  /*7420*/  SYNCS.PHASECHK.TRANS64.TRYWAIT P0, [R6+URZ], R5 ;  /* 0x00000005060075a7 */ /* 0x001064000800017f */
[----:B-1----:R-:W-:Y:S05]  /*7430*/  @!P0 NANOSLEEP.SYNCS 0x989680 ;  /* 0x009896800000895d */ /* 0x002fea0003900000 */
[----:B------:R-:W1:Y:S02]  /*7440*/  @!P0 SYNCS.PHASECHK.TRANS64 P0, [R6+URZ], R5 ;  /* 0x00000005060085a7 */ /* 0x000e64000800007f */
[----:B-1----:R-:W-:Y:S05]  /*7450*/  @!P0 BRA `(.L_x_65) ;  /* 0xfffffffc00f08947 */ /* 0x002fea000383ffff */
[----:B------:R-:W-:Y:S05]  /*7460*/  BRA `(.L_x_90) ;  /* 0xfffffff4004c7947 */ /* 0x000fea000383ffff */
.L_x_66:
[----:B0-----:R0:W1:Y:S02]  /*7470*/  SYNCS.PHASECHK.TRANS64.TRYWAIT P0, [R7+URZ], R4 ;  /* 0x00000004070075a7 */ /* 0x001064000800017f */
[----:B-1----:R-:W-:Y:S05]  /*7480*/  @!P0 NANOSLEEP.SYNCS 0x989680 ;  /* 0x009896800000895d */ /* 0x002fea0003900000 */
[----:B------:R-:W1:Y:S02]  /*7490*/  @!P0 SYNCS.PHASECHK.TRANS64 P0, [R7+URZ], R4 ;  /* 0x00000004070085a7 */ /* 0x000e64000800007f */
[----:B-1----:R-:W-:Y:S05]  /*74a0*/  @!P0 BRA `(.L_x_66) ;  /* 0xfffffffc00f08947 */ /* 0x002fea000383ffff */
[----:B------:R-:W-:Y:S05]  /*74b0*/  BRA `(.L_x_91) ;  /* 0xfffffff4005c7947 */ /* 0x000fea000383ffff */
.L_x_67:
[----:B0-----:R0:W1:Y:S02]  /*74c0*/  SYNCS.PHASECHK.TRANS64.TRYWAIT P0, [R6+URZ], R5 ;  /* 0x00000005060075a7 */ /* 0x001064000800017f */
[----:B-1----:R-:W-:Y:S05]  /*74d0*/  @!P0 NANOSLEEP.SYNCS 0x989680 ;  /* 0x009896800000895d */ /* 0x002fea0003900000 */
[----:B------:R-:W1:Y:S02]  /*74e0*/  @!P0 SYNCS.PHASECHK.TRANS64 P0, [R6+URZ], R5 ;  /* 0x00000005060085a7 */ /* 0x000e64000800007f */
[----:B-1----:R-:W-:Y:S05]  /*74f0*/  @!P0 BRA `(.L_x_67) ;  /* 0xfffffffc00f08947 */ /* 0x002fea000383ffff */
[----:B------:R-:W-:Y:S05]  /*7500*/  BRA `(.L_x_92) ;  /* 0xfffffff4006c7947 */ /* 0x000fea000383ffff */
.L_x_68:
[----:B0-----:R0:W1:Y:S02]  /*7510*/  SYNCS.PHASECHK.TRANS64.TRYWAIT P0, [R7+URZ], R4 ;  /* 0x00000004070075a7 */ /* 0x001064000800017f */
[----:B-1----:R-:W-:Y:S05]  /*7520*/  @!P0 NANOSLEEP.SYNCS 0x989680 ;  /* 0x009896800000895d */ /* 0x002fea0003900000 */
[----:B------:R-:W1:Y:S02]  /*7530*/  @!P0 SYNCS.PHASECHK.TRANS64 P0, [R7+URZ], R4 ;  /* 0x00000004070085a7 */ /* 0x000e64000800007f */
[----:B-1----:R-:W-:Y:S05]  /*7540*/  @!P0 BRA `(.L_x_68) ;  /* 0xfffffffc00f08947 */ /* 0x002fea000383ffff */
[----:B------:R-:W-:Y:S05]  /*7550*/  BRA `(.L_x_93) ;  /* 0xfffffff4007c7947 */ /* 0x000fea000383ffff */
.L_x_69:
[----:B0-----:R0:W1:Y:S02]  /*7560*/  SYNCS.PHASECHK.TRANS64.TRYWAIT P0, [R6+URZ], R5 ;  /* 0x00000005060075a7 */ /* 0x001064000800017f */
[----:B-1----:R-:W-:Y:S05]  /*7570*/  @!P0 NANOSLEEP.SYNCS 0x989680 ;  /* 0x009896800000895d */ /* 0x002fea0003900000 */
[----:B------:R-:W1:Y:S02]  /*7580*/  @!P0 SYNCS.PHASECHK.TRANS64 P0, [R6+URZ], R5 ;  /* 0x00000005060085a7 */ /* 0x000e64000800007f */
[----:B-1----:R-:W-:Y:S05]  /*7590*/  @!P0 BRA `(.L_x_69) ;  /* 0xfffffffc00f08947 */ /* 0x002fea000383ffff */
[----:B------:R-:W-:Y:S05]  /*75a0*/  BRA `(.L_x_94) ;  /* 0xfffffff4008c7947 */ /* 0x000fea000383ffff */
.L_x_70:
[----:B0-----:R0:W1:Y:S02]  /*75b0*/  SYNCS.PHASECHK.TRANS64.TRYWAIT P0, [R7+URZ], R4 ;  /* 0x00000004070075a7 */ /* 0x001064000800017f */
[----:B-1----:R-:W-:Y:S05]  /*75c0*/  @!P0 NANOSLEEP.SYNCS 0x989680 ;  /* 0x009896800000895d */ /* 0x002fea0003900000 */
[----:B------:R-:W1:Y:S02]  /*75d0*/  @!P0 SYNCS.PHASECHK.TRANS64 P0, [R7+URZ], R4 ;  /* 0x00000004070085a7 */ /* 0x000e64000800007f */
[----:B-1----:R-:W-:Y:S05]  /*75e0*/  @!P0 BRA `(.L_x_70) ;  /* 0xfffffffc00f08947 */ /* 0x002fea000383ffff */
[----:B------:R-:W-:Y:S05]  /*75f0*/  BRA `(.L_x_95) ;  /* 0xfffffff4009c7947 */ /* 0x000fea000383ffff */
.L_x_71:
[----:B0-----:R0:W1:Y:S02]  /*7600*/  SYNCS.PHASECHK.TRANS64.TRYWAIT P0, [R6+URZ], R5 ;  /* 0x00000005060075a7 */ /* 0x001064000800017f */
[----:B-1----:R-:W-:Y:S05]  /*7610*/  @!P0 NANOSLEEP.SYNCS 0x989680 ;  /* 0x009896800000895d */ /* 0x002fea0003900000 */
[----:B------:R-:W1:Y:S02]  /*7620*/  @!P0 SYNCS.PHASECHK.TRANS64 P0, [R6+URZ], R5 ;  /* 0x00000005060085a7 */ /* 0x000e64000800007f */
[----:B-1----:R-:W-:Y:S05]  /*7630*/  @!P0 BRA `(.L_x_71) ;  /* 0xfffffffc00f08947 */ /* 0x002fea000383ffff */
[----:B------:R-:W-:Y:S05]  /*7640*/  BRA `(.L_x_96) ;  /* 0xfffffff400ac7947 */ /* 0x000fea000383ffff */
.L_x_72:
[----:B0-----:R0:W1:Y:S02]  /*7650*/  SYNCS.PHASECHK.TRANS64.TRYWAIT P0, [R7+URZ], R4 ;  /* 0x00000004070075a7 */ /* 0x001064000800017f */
[----:B-1----:R-:W-:Y:S05]  /*7660*/  @!P0 NANOSLEEP.SYNCS 0x989680 ;  /* 0x009896800000895d */ /* 0x002fea0003900000 */
[----:B------:R-:W1:Y:S02]  /*7670*/  @!P0 SYNCS.PHASECHK.TRANS64 P0, [R7+URZ], R4 ;  /* 0x00000004070085a7 */ /* 0x000e64000800007f */
[----:B-1----:R-:W-:Y:S05]  /*7680*/  @!P0 BRA `(.L_x_72) ;  /* 0xfffffffc00f08947 */ /* 0x002fea000383ffff */
[----:B------:R-:W-:Y:S05]  /*7690*/  BRA `(.L_x_97) ;  /* 0xfffffff400bc7947 */ /* 0x000fea000383ffff */
.L_x_73:
[----:B0-----:R0:W1:Y:S02]  /*76a0*/  SYNCS.PHASECHK.TRANS64.TRYWAIT P0, [R6+URZ], R5 ;  /* 0x00000005060075a7 */ /* 0x001064000800017f */
[----:B-1----:R-:W-:Y:S05]  /*76b0*/  @!P0 NANOSLEEP.SYNCS 0x989680 ;  /* 0x009896800000895d */ /* 0x002fea0003900000 */
[----:B------:R-:W1:Y:S02]  /*76c0*/  @!P0 SYNCS.PHASECHK.TRANS64 P0, [R6+URZ], R5 ;  /* 0x00000005060085a7 */ /* 0x000e64000800007f */
[----:B-1----:R-:W-:Y:S05]  /*76d0*/  @!P0 BRA `(.L_x_73) ;  /* 0xfffffffc00f08947 */ /* 0x002fea000383ffff */
[----:B------:R-:W-:Y:S05]  /*76e0*/  BRA `(.L_x_98) ;  /* 0xfffffff400cc7947 */ /* 0x000fea000383ffff */
.L_x_74:
[----:B0-----:R0:W1:Y:S02]  /*76f0*/  SYNCS.PHASECHK.TRANS64.TRYWAIT P0, [R7+URZ], R4 ;  /* 0x00000004070075a7 */ /* 0x001064000800017f */
[----:B-1----:R-:W-:Y:S05]  /*7700*/  @!P0 NANOSLEEP.SYNCS 0x989680 ;  /* 0x009896800000895d */ /* 0x002fea0003900000 */
[----:B------:R-:W1:Y:S02]  /*7710*/  @!P0 SYNCS.PHASECHK.TRANS64 P0, [R7+URZ], R4 ;  /* 0x00000004070085a7 */ /* 0x000e64000800007f */
[----:B-1----:R-:W-:Y:S05]  /*7720*/  @!P0 BRA `(.L_x_74) ;  /* 0xfffffffc00f08947 */ /* 0x002fea000383ffff */
[----:B------:R-:W-:Y:S05]  /*7730*/  BRA `(.L_x_99) ;  /* 0xfffffff400dc7947 */ /* 0x000fea000383ffff */
.L_x_75:
[----:B0-----:R0:W1:Y:S02]  /*7740*/  SYNCS.PHASECHK.TRANS64.TRYWAIT P0, [R6+URZ], R5 ;  /* 0x00000005060075a7 */ /* 0x001064000800017f */
[----:B-1----:R-:W-:Y:S05]  /*7750*/  @!P0 NANOSLEEP.SYNCS 0x989680 ;  /* 0x009896800000895d */ /* 0x002fea0003900000 */
[----:B------:R-:W1:Y:S02]  /*7760*/  @!P0 SYNCS.PHASECHK.TRANS64 P0, [R6+URZ], R5 ;  /* 0x00000005060085a7 */ /* 0x000e64000800007f */
[----:B-1----:R-:W-:Y:S05]  /*7770*/  @!P0 BRA `(.L_x_75) ;  /* 0xfffffffc00f08947 */ /* 0x002fea000383ffff */
[----:B------:R-:W-:Y:S05]  /*7780*/  BRA `(.L_x_100) ;  /* 0xfffffff400ec7947 */ /* 0x000fea000383ffff */
.L_x_76:
[----:B0-----:R0:W1:Y:S02]  /*7790*/  SYNCS.PHASECHK.TRANS64.TRYWAIT P0, [R7+URZ], R4 ;  /* 0x00000004070075a7 */ /* 0x001064000800017f */
[----:B-1----:R-:W-:Y:S05]  /*77a0*/  @!P0 NANOSLEEP.SYNCS 0x989680 ;  /* 0x009896800000895d */ /* 0x002fea0003900000 */
[----:B------:R-:W1:Y:S02]  /*77b0*/  @!P0 SYNCS.PHASECHK.TRANS64 P0, [R7+URZ], R4 ;  /* 0x00000004070085a7 */ /* 0x000e64000800007f */
[----:B-1----:R-:W-:Y:S05]  /*77c0*/  @!P0 BRA `(.L_x_76) ;  /* 0xfffffffc00f08947 */ /* 0x002fea000383ffff */
[----:B------:R-:W-:Y:S05]  /*77d0*/  BRA `(.L_x_101) ;  /* 0xfffffff400fc7947 */ /* 0x000fea000383ffff */
.L_x_77:
[----:B-1----:R1:W2:Y:S02]  /*77e0*/  SYNCS.PHASECHK.TRANS64.TRYWAIT P0, [R6+URZ], R5 ;  /* 0x00000005060075a7 */ /* 0x0022a4000800017f */
[----:B--2---:R-:W-:Y:S05]  /*77f0*/  @!P0 NANOSLEEP.SYNCS 0x989680 ;  /* 0x009896800000895d */ /* 0x004fea0003900000 */
[----:B------:R-:W2:Y:S02]  /*7800*/  @!P0 SYNCS.PHASECHK.TRANS64 P0, [R6+URZ], R5 ;  /* 0x00000005060085a7 */ /* 0x000ea4000800007f */
[----:B--2---:R-:W-:Y:S05]  /*7810*/  @!P0 BRA `(.L_x_77) ;  /* 0xfffffffc00f08947 */ /* 0x004fea000383ffff */
[----:B------:R-:W-:Y:S05]  /*7820*/  BRA `(.L_x_102) ;  /* 0xfffffff800047947 */ /* 0x000fea000383ffff */
.L_x_103:
[----:B------:R-:W-:-:S00]  /*7830*/  BRA `(.L_x_103) ;  /* 0xfffffffc00fc7947 */ /* 0x000fc0000383ffff */
[----:B------:R-:W-:-:S00]  /*7840*/  NOP ;  /* 0x0000000000007918 */ /* 0x000fc00000000000 */
        /* <DEDUP_REMOVED lines=11> */
.L_x_104:


//--------------------- .nv.shared._ZN7cutlass13device_kernelINS_4gemm6kernel13GemmUniversalIN4cute5tupleIJiiiiEEENS1_10collective13CollectiveMmaINS1_37MainloopSm90TmaGmmaWarpSpecializedFP8ILi18ENS5_IJNS4_1CILi1EEESB_SB_EEENS1_35KernelTmaWarpSpecializedCooperativeEEENS5_IJNSA_ILi384EEENSA_ILi16EEENSA_ILi32EEEEEENS_12float_e4m3_tENS5_IJlSB_lEEESJ_SK_NS4_8TiledMMAINS4_8MMA_AtomIJNS4_4SM904GMMA30MMA_64x16x32_F32E4M3E4M3_SS_TNILNSO_7ScaleInE1ELSQ_1EEEEEENS4_6LayoutINS5_IJNSA_ILi2EEESB_SB_EEENS5_IJSB_NSA_ILi0EEESW_EEEEENS5_IJNS4_10UnderscoreESZ_SZ_EEEEENS4_13SM90_TMA_LOADENS4_14ComposedLayoutINS4_7SwizzleILi1ELi4ELi3EEENS4_18smem_ptr_flag_bitsILi8EEENST_INS5_IJNSA_ILi8EEESH_EEENS5_IJSH_SB_EEEEEEEvNS4_8identityES12_S1C_vS1D_EENS_8epilogue10collective6detail29Sm90TmaWarpSpecializedAdapterINS1G_15DefaultEpilogueISJ_SK_SK_NS1F_6thread17LinearCombinationISJ_Li1EffLNS1K_9ScaleType4KindE0ELNS_15FloatRoundStyleE2ESJ_EENS1_15EpilogueDefaultEEEEEvvEEEEvNT_6ParamsE --------------------------
	.section	.nv.shared._ZN7cutlass13device_kernelINS_4gemm6kernel13GemmUniversalIN4cute5tupleIJiiiiEEENS1_10collective13CollectiveMmaINS1_37MainloopSm90TmaGmmaWarpSpecializedFP8ILi18ENS5_IJNS4_1CILi1EEESB_SB_EEENS1_35KernelTmaWarpSpecializedCooperativeEEENS5_IJNSA_ILi384EEENSA_ILi16EEENSA_ILi32EEEEEENS_12float_e4m3_tENS5_IJlSB_lEEESJ_SK_NS4_8TiledMMAINS4_8MMA_AtomIJNS4_4SM904GMMA30MMA_64x16x32_F32E4M3E4M3_SS_TNILNSO_7ScaleInE1ELSQ_1EEEEEENS4_6LayoutINS5_IJNSA_ILi2EEESB_SB_EEENS5_IJSB_NSA_ILi0EEESW_EEEEENS5_IJNS4_10UnderscoreESZ_SZ_EEEEENS4_13SM90_TMA_LOADENS4_14ComposedLayoutINS4_7SwizzleILi1ELi4ELi3EEENS4_18smem_ptr_flag_bitsILi8EEENST_INS5_IJNSA_ILi8EEESH_EEENS5_IJSH_SB_EEEEEEEvNS4_8identityES12_S1C_vS1D_EENS_8epilogue10collective6detail29Sm90TmaWarpSpecializedAdapterINS1G_15DefaultEpilogueISJ_SK_SK_NS1F_6thread17LinearCombinationISJ_Li1EffLNS1K_9ScaleType4KindE0ELNS_15FloatRoundStyleE2ESJ_EENS1_15EpilogueDefaultEEEEEvvEEEEvNT_6ParamsE,"aw",@nobits
	.sectionflags	@""
	.align	16
	.zero		1024


//--------------------- .nv.shared.reserved.0     --------------------------
	.section	.nv.shared.reserved.0,"aw",@nobits
	.weak		__nv_reservedSMEM_offset_0_alias
	.size		__nv_reservedSMEM_offset_0_alias, 0, 0
	.other		__nv_reservedSMEM_offset_0_alias,@"STO_CUDA_RESERVED_SHARED STV_DEFAULT"
__nv_reservedSMEM_offset_0_alias:
	.zero		0


//--------------------- .nv.global                --------------------------
	.section	.nv.global,"aw",@nobits
.nv.global:
	.type		_ZN40_INTERNAL_a0246f65_4_k_cu_941b2b62_107864cute1_E,@object
	.size		_ZN40_INTERNAL_a0246f65_4_k_cu_941b2b62_107864cute1_E,(_ZN40_INTERNAL_a0246f65_4_k_cu_941b2b62_107864cuda3std3__45__cpo6cbeginE - _ZN40_INTERNAL_a0246f65_4_k_cu_941b2b62_107864cute1_E)
_ZN40_INTERNAL_a0246f65_4_k_cu_941b2b62_107864cute1_E:
	.zero		1
	.type		_ZN40_INTERNAL_a0246f65_4_k_cu_941b2b62_107864cuda3std3__45__cpo6cbeginE,@object
	.size		_ZN40_INTERNAL_a0246f65_4_k_cu_941b2b62_107864cuda3std3__45__cpo6cbeginE,(_ZN40_INTERNAL_a0246f65_4_k_cu_941b2b62_107864cuda3std3__48in_placeE - _ZN40_INTERNAL_a0246f65_4_k_cu_941b2b62_107864cuda3std3__45__cpo6cbeginE)
_ZN40_INTERNAL_a0246f65_4_k_cu_941b2b62_107864cuda3std3__45__cpo6cbeginE:
	.zero		1
	.type		_ZN40_INTERNAL_a0246f65_4_k_cu_941b2b62_107864cuda3std3__48in_placeE,@object
	.size		_ZN40_INTERNAL_a0246f65_4_k_cu_941b2b62_107864cuda3std3__48in_placeE,(_ZN40_INTERNAL_a0246f65_4_k_cu_941b2b62_107864cuda3std6ranges3__45__cpo9iter_moveE - _ZN40_INTERNAL_a0246f65_4_k_cu_941b2b62_107864cuda3std3__48in_placeE)
_ZN40_INTERNAL_a0246f65_4_k_cu_941b2b62_107864cuda3std3__48in_placeE:
	.zero		1
	.type		_ZN40_INTERNAL_a0246f65_4_k_cu_941b2b62_107864cuda3std6ranges3__45__cpo9iter_moveE,@object
	.size		_ZN40_INTERNAL_a0246f65_4_k_cu_941b2b62_107864cuda3std6ranges3__45__cpo9iter_moveE,(_ZN40_INTERNAL_a0246f65_4_k_cu_941b2b62_107864cuda3std3__45__cpo5beginE - _ZN40_INTERNAL_a0246f65_4_k_cu_941b2b62_107864cuda3std6ranges3__45__cpo9iter_moveE)
_ZN40_INTERNAL_a0246f65_4_k_cu_941b2b62_107864cuda3std6ranges3__45__cpo9iter_moveE:
	.zero		1
	.type		_ZN40_INTERNAL_a0246f65_4_k_cu_941b2b62_107864cuda3std3__45__cpo5beginE,@object
	.size		_ZN40_INTERNAL_a0246f65_4_k_cu_941b2b62_107864cuda3std3__45__cpo5beginE,(_ZN40_INTERNAL_a0246f65_4_k_cu_941b2b62_107864cuda3std3__442_GLOBAL__N__a0246f65_4_k_cu_941b2b62_107866ignoreE - _ZN40_INTERNAL_a0246f65_4_k_cu_941b2b62_107864cuda3std3__45__cpo5beginE)
_ZN40_INTERNAL_a0246f65_4_k_cu_941b2b62_107864cuda3std3__45__cpo5beginE:
	.zero		1
	.type		_ZN40_INTERNAL_a0246f65_4_k_cu_941b2b62_107864cuda3std3__442_GLOBAL__N__a0246f65_4_k_cu_941b2b62_107866ignoreE,@object
	.size		_ZN40_INTERNAL_a0246f65_4_k_cu_941b2b62_107864cuda3std3__442_GLOBAL__N__a0246f65_4_k_cu_941b2b62_107866ignoreE,(_ZN40_INTERNAL_a0246f65_4_k_cu_941b2b62_107864cute7productE - _ZN40_INTERNAL_a0246f65_4_k_cu_941b2b62_107864cuda3std3__442_GLOBAL__N__a0246f65_4_k_cu_941b2b62_107866ignoreE)
_ZN40_INTERNAL_a0246f65_4_k_cu_941b2b62_107864cuda3std3__442_GLOBAL__N__a0246f65_4_k_cu_941b2b62_107866ignoreE:
	.zero		1
	.type		_ZN40_INTERNAL_a0246f65_4_k_cu_941b2b62_107864cute7productE,@object
	.size		_ZN40_INTERNAL_a0246f65_4_k_cu_941b2b62_107864cute7productE,(_ZN40_INTERNAL_a0246f65_4_k_cu_941b2b62_107864cuda3std3__45__cpo3endE - _ZN40_INTERNAL_a0246f65_4_k_cu_941b2b62_107864cute7productE)
_ZN40_INTERNAL_a0246f65_4_k_cu_941b2b62_107864cute7productE:
	.zero		1
	.type		_ZN40_INTERNAL_a0246f65_4_k_cu_941b2b62_107864cuda3std3__45__cpo3endE,@object
	.size		_ZN40_INTERNAL_a0246f65_4_k_cu_941b2b62_107864cuda3std3__45__cpo3endE,(_ZN40_INTERNAL_a0246f65_4_k_cu_941b2b62_107864cuda3std3__419piecewise_constructE - _ZN40_INTERNAL_a0246f65_4_k_cu_941b2b62_107864cuda3std3__45__cpo3endE)
_ZN40_INTERNAL_a0246f65_4_k_cu_941b2b62_107864cuda3std3__45__cpo3endE:
	.zero		1
	.type		_ZN40_INTERNAL_a0246f65_4_k_cu_941b2b62_107864cuda3std3__419piecewise_constructE,@object
	.size		_ZN40_INTERNAL_a0246f65_4_k_cu_941b2b62_107864cuda3std3__419piecewise_constructE,(_ZN40_INTERNAL_a0246f65_4_k_cu_941b2b62_107864cuda3std3__45__cpo4cendE - _ZN40_INTERNAL_a0246f65_4_k_cu_941b2b62_107864cuda3std3__419piecewise_constructE)
_ZN40_INTERNAL_a0246f65_4_k_cu_941b2b62_107864cuda3std3__419piecewise_constructE:
	.zero		1
	.type		_ZN40_INTERNAL_a0246f65_4_k_cu_941b2b62_107864cuda3std3__45__cpo4cendE,@object
	.size		_ZN40_INTERNAL_a0246f65_4_k_cu_941b2b62_107864cuda3std3__45__cpo4cendE,(_ZN40_INTERNAL_a0246f65_4_k_cu_941b2b62_107864cuda3std6ranges3__45__cpo4swapE - _ZN40_INTERNAL_a0246f65_4_k_cu_941b2b62_107864cuda3std3__45__cpo4cendE)
_ZN40_INTERNAL_a0246f65_4_k_cu_941b2b62_107864cuda3std3__45__cpo4cendE:
	.zero		1
	.type		_ZN40_INTERNAL_a0246f65_4_k_cu_941b2b62_107864cuda3std6ranges3__45__cpo4swapE,@object
	.size		_ZN40_INTERNAL_a0246f65_4_k_cu_941b2b62_107864cuda3std6ranges3__45__cpo4swapE,(.L_7 - _ZN40_INTERNAL_a0246f65_4_k_cu_941b2b62_107864cuda3std6ranges3__45__cpo4swapE)
_ZN40_INTERNAL_a0246f65_4_k_cu_941b2b62_107864cuda3std6ranges3__45__cpo4swapE:
	.zero		1
.L_7:


//--------------------- .nv.constant0._ZN7cutlass13device_kernelINS_4gemm6kernel13GemmUniversalIN4cute5tupleIJiiiiEEENS1_10collective13CollectiveMmaINS1_37MainloopSm90TmaGmmaWarpSpecializedFP8ILi18ENS5_IJNS4_1CILi1EEESB_SB_EEENS1_35KernelTmaWarpSpecializedCooperativeEEENS5_IJNSA_ILi384EEENSA_ILi16EEENSA_ILi32EEEEEENS_12float_e4m3_tENS5_IJlSB_lEEESJ_SK_NS4_8TiledMMAINS4_8MMA_AtomIJNS4_4SM904GMMA30MMA_64x16x32_F32E4M3E4M3_SS_TNILNSO_7ScaleInE1ELSQ_1EEEEEENS4_6LayoutINS5_IJNSA_ILi2EEESB_SB_EEENS5_IJSB_NSA_ILi0EEESW_EEEEENS5_IJNS4_10UnderscoreESZ_SZ_EEEEENS4_13SM90_TMA_LOADENS4_14ComposedLayoutINS4_7SwizzleILi1ELi4ELi3EEENS4_18smem_ptr_flag_bitsILi8EEENST_INS5_IJNSA_ILi8EEESH_EEENS5_IJSH_SB_EEEEEEEvNS4_8identityES12_S1C_vS1D_EENS_8epilogue10collective6detail29Sm90TmaWarpSpecializedAdapterINS1G_15DefaultEpilogueISJ_SK_SK_NS1F_6thread17LinearCombinationISJ_Li1EffLNS1K_9ScaleType4KindE0ELNS_15FloatRoundStyleE2ESJ_EENS1_15EpilogueDefaultEEEEEvvEEEEvNT_6ParamsE --------------------------
	.section	.nv.constant0._ZN7cutlass13device_kernelINS_4gemm6kernel13GemmUniversalIN4cute5tupleIJiiiiEEENS1_10collective13CollectiveMmaINS1_37MainloopSm90TmaGmmaWarpSpecializedFP8ILi18ENS5_IJNS4_1CILi1EEESB_SB_EEENS1_35KernelTmaWarpSpecializedCooperativeEEENS5_IJNSA_ILi384EEENSA_ILi16EEENSA_ILi32EEEEEENS_12float_e4m3_tENS5_IJlSB_lEEESJ_SK_NS4_8TiledMMAINS4_8MMA_AtomIJNS4_4SM904GMMA30MMA_64x16x32_F32E4M3E4M3_SS_TNILNSO_7ScaleInE1ELSQ_1EEEEEENS4_6LayoutINS5_IJNSA_ILi2EEESB_SB_EEENS5_IJSB_NSA_ILi0EEESW_EEEEENS5_IJNS4_10UnderscoreESZ_SZ_EEEEENS4_13SM90_TMA_LOADENS4_14ComposedLayoutINS4_7SwizzleILi1ELi4ELi3EEENS4_18smem_ptr_flag_bitsILi8EEENST_INS5_IJNSA_ILi8EEESH_EEENS5_IJSH_SB_EEEEEEEvNS4_8identityES12_S1C_vS1D_EENS_8epilogue10collective6detail29Sm90TmaWarpSpecializedAdapterINS1G_15DefaultEpilogueISJ_SK_SK_NS1F_6thread17LinearCombinationISJ_Li1EffLNS1K_9ScaleType4KindE0ELNS_15FloatRoundStyleE2ESJ_EENS1_15EpilogueDefaultEEEEEvvEEEEvNT_6ParamsE,"a",@progbits
	.sectionflags	@""
	.align	4
.nv.constant0._ZN7cutlass13device_kernelINS_4gemm6kernel13GemmUniversalIN4cute5tupleIJiiiiEEENS1_10collective13CollectiveMmaINS1_37MainloopSm90TmaGmmaWarpSpecializedFP8ILi18ENS5_IJNS4_1CILi1EEESB_SB_EEENS1_35KernelTmaWarpSpecializedCooperativeEEENS5_IJNSA_ILi384EEENSA_ILi16EEENSA_ILi32EEEEEENS_12float_e4m3_tENS5_IJlSB_lEEESJ_SK_NS4_8TiledMMAINS4_8MMA_AtomIJNS4_4SM904GMMA30MMA_64x16x32_F32E4M3E4M3_SS_TNILNSO_7ScaleInE1ELSQ_1EEEEEENS4_6LayoutINS5_IJNSA_ILi2EEESB_SB_EEENS5_IJSB_NSA_ILi0EEESW_EEEEENS5_IJNS4_10UnderscoreESZ_SZ_EEEEENS4_13SM90_TMA_LOADENS4_14ComposedLayoutINS4_7SwizzleILi1ELi4ELi3EEENS4_18smem_ptr_flag_bitsILi8EEENST_INS5_IJNSA_ILi8EEESH_EEENS5_IJSH_SB_EEEEEEEvNS4_8identityES12_S1C_vS1D_EENS_8epilogue10collective6detail29Sm90TmaWarpSpecializedAdapterINS1G_15DefaultEpilogueISJ_SK_SK_NS1F_6thread17LinearCombinationISJ_Li1EffLNS1K_9ScaleType4KindE0ELNS_15FloatRoundStyleE2ESJ_EENS1_15EpilogueDefaultEEEEEvvEEEEvNT_6ParamsE:
	.zero		1664


//--------------------- SYMBOLS --------------------------

	.type		.nv.reservedSmem.offset0,@object
	.size		.nv.reservedSmem.offset0,0x4
